//
// Generated by NVIDIA NVVM Compiler
//
// Compiler Build ID: CL-36424714
// Cuda compilation tools, release 13.0, V13.0.88
// Based on NVVM 20.0.0
//

.version 9.0
.target sm_100
.address_size 64

	// .globl	_Z19simpson_integrationPiPfS0_S0_S0_S_S0_
.extern .func __assertfail
(
	.param .b64 __assertfail_param_0,
	.param .b64 __assertfail_param_1,
	.param .b32 __assertfail_param_2,
	.param .b64 __assertfail_param_3,
	.param .b64 __assertfail_param_4
)
;
.global .align 1 .b8 __unnamed_1[84] = {118, 111, 105, 100, 32, 115, 105, 109, 112, 115, 111, 110, 95, 105, 110, 116, 101, 103, 114, 97, 116, 105, 111, 110, 40, 105, 110, 116, 32, 42, 44, 32, 102, 108, 111, 97, 116, 32, 42, 44, 32, 102, 108, 111, 97, 116, 32, 42, 44, 32, 102, 108, 111, 97, 116, 32, 42, 44, 32, 102, 108, 111, 97, 116, 32, 42, 44, 32, 105, 110, 116, 32, 42, 44, 32, 102, 108, 111, 97, 116, 32, 42, 41};
// _ZZ19simpson_integrationPiPfS0_S0_S0_S_S0_E3tmp has been demoted
.global .align 1 .b8 $str[31] = {98, 108, 111, 99, 107, 68, 105, 109, 46, 120, 32, 42, 32, 103, 114, 105, 100, 68, 105, 109, 46, 120, 32, 61, 61, 32, 115, 105, 122, 101};
.global .align 1 .b8 $str$1[27] = {47, 116, 109, 112, 47, 115, 97, 115, 115, 95, 99, 117, 95, 104, 108, 99, 98, 100, 111, 106, 113, 47, 107, 46, 99, 117};
.global .align 1 .b8 $str$2[32] = {98, 108, 111, 99, 107, 68, 105, 109, 46, 120, 32, 61, 61, 32, 84, 72, 82, 69, 65, 68, 83, 95, 80, 69, 82, 95, 66, 76, 79, 67, 75};

.visible .entry _Z19simpson_integrationPiPfS0_S0_S0_S_S0_(
	.param .u64 .ptr .align 1 _Z19simpson_integrationPiPfS0_S0_S0_S_S0__param_0,
	.param .u64 .ptr .align 1 _Z19simpson_integrationPiPfS0_S0_S0_S_S0__param_1,
	.param .u64 .ptr .align 1 _Z19simpson_integrationPiPfS0_S0_S0_S_S0__param_2,
	.param .u64 .ptr .align 1 _Z19simpson_integrationPiPfS0_S0_S0_S_S0__param_3,
	.param .u64 .ptr .align 1 _Z19simpson_integrationPiPfS0_S0_S0_S_S0__param_4,
	.param .u64 .ptr .align 1 _Z19simpson_integrationPiPfS0_S0_S0_S_S0__param_5,
	.param .u64 .ptr .align 1 _Z19simpson_integrationPiPfS0_S0_S0_S_S0__param_6
)
{
	.reg .pred 	%p<19>;
	.reg .b32 	%r<76>;
	.reg .b32 	%f<150>;
	.reg .b64 	%rd<98>;
	// demoted variable
	.shared .align 4 .b8 _ZZ19simpson_integrationPiPfS0_S0_S0_S_S0_E3tmp[972];
	ld.param.u64 	%rd30, [_Z19simpson_integrationPiPfS0_S0_S0_S_S0__param_0];
	ld.param.u64 	%rd31, [_Z19simpson_integrationPiPfS0_S0_S0_S_S0__param_1];
	ld.param.u64 	%rd32, [_Z19simpson_integrationPiPfS0_S0_S0_S_S0__param_3];
	ld.param.u64 	%rd33, [_Z19simpson_integrationPiPfS0_S0_S0_S_S0__param_4];
	ld.param.u64 	%rd34, [_Z19simpson_integrationPiPfS0_S0_S0_S_S0__param_5];
	cvta.to.global.u64 	%rd1, %rd33;
	cvta.to.global.u64 	%rd2, %rd32;
	cvta.to.global.u64 	%rd3, %rd31;
	cvta.to.global.u64 	%rd4, %rd30;
	cvta.to.global.u64 	%rd35, %rd34;
	ld.global.u32 	%r24, [%rd35];
	mul.lo.s32 	%r25, %r24, %r24;
	mul.lo.s32 	%r26, %r24, %r25;
	mul.lo.s32 	%r27, %r26, %r25;
	mul.lo.s32 	%r28, %r27, 243;
	cvt.s64.s32 	%rd5, %r28;
	mov.u32 	%r29, %ctaid.x;
	mov.u32 	%r1, %ntid.x;
	mov.u32 	%r2, %tid.x;
	mad.lo.s32 	%r3, %r29, %r1, %r2;
	mov.u32 	%r30, %nctaid.x;
	mul.lo.s32 	%r31, %r1, %r30;
	cvt.u64.u32 	%rd36, %r31;
	setp.eq.s64 	%p1, %rd36, %rd5;
	@%p1 bra 	$L__BB0_2;
	mov.u64 	%rd37, $str;
	cvta.global.u64 	%rd38, %rd37;
	mov.u64 	%rd39, $str$1;
	cvta.global.u64 	%rd40, %rd39;
	mov.u64 	%rd41, __unnamed_1;
	cvta.global.u64 	%rd42, %rd41;
	{ // callseq 0, 0
	.param .b64 param0;
	st.param.b64 	[param0], %rd38;
	.param .b64 param1;
	st.param.b64 	[param1], %rd40;
	.param .b32 param2;
	st.param.b32 	[param2], 27;
	.param .b64 param3;
	st.param.b64 	[param3], %rd42;
	.param .b64 param4;
	st.param.b64 	[param4], 1;
	call.uni 
	__assertfail, 
	(
	param0, 
	param1, 
	param2, 
	param3, 
	param4
	);
	} // callseq 0
$L__BB0_2:
	cvt.s64.s32 	%rd96, %r3;
	mul.lo.s64 	%rd7, %rd5, 5;
	setp.le.s64 	%p2, %rd7, %rd96;
	@%p2 bra 	$L__BB0_12;
	add.s64 	%rd43, %rd5, %rd96;
	max.s64 	%rd44, %rd7, %rd43;
	setp.lt.s64 	%p3, %rd43, %rd7;
	selp.u64 	%rd8, 1, 0, %p3;
	add.s64 	%rd45, %rd43, %rd8;
	sub.s64 	%rd9, %rd44, %rd45;
	or.b64  	%rd46, %rd9, %rd5;
	and.b64  	%rd47, %rd46, -4294967296;
	setp.ne.s64 	%p4, %rd47, 0;
	@%p4 bra 	$L__BB0_5;
	cvt.u32.u64 	%r32, %rd5;
	cvt.u32.u64 	%r33, %rd9;
	div.u32 	%r34, %r33, %r32;
	cvt.u64.u32 	%rd91, %r34;
	bra.uni 	$L__BB0_6;
$L__BB0_5:
	div.u64 	%rd91, %rd9, %rd5;
$L__BB0_6:
	add.s64 	%rd13, %rd91, %rd8;
	and.b64  	%rd48, %rd13, 3;
	setp.eq.s64 	%p5, %rd48, 3;
	@%p5 bra 	$L__BB0_9;
	shl.b64 	%rd49, %rd96, 2;
	add.s64 	%rd94, %rd3, %rd49;
	shl.b64 	%rd50, %rd96, 3;
	add.s64 	%rd51, %rd50, %rd4;
	add.s64 	%rd93, %rd51, 4;
	add.s64 	%rd52, %rd13, 1;
	and.b64  	%rd92, %rd52, 3;
$L__BB0_8:
	.pragma "nounroll";
	ld.global.u32 	%r35, [%rd93+-4];
	cvt.rn.f32.s32 	%f14, %r35;
	ld.global.f32 	%f15, [%rd2];
	fma.rn.f32 	%f16, %f15, %f14, 0f00000000;
	ld.global.u32 	%r36, [%rd93];
	cvt.rn.f32.s32 	%f17, %r36;
	ld.global.f32 	%f18, [%rd1];
	fma.rn.f32 	%f19, %f18, %f17, %f16;
	st.global.f32 	[%rd94], %f19;
	add.s64 	%rd96, %rd96, %rd5;
	shl.b64 	%rd53, %rd5, 2;
	add.s64 	%rd94, %rd94, %rd53;
	shl.b64 	%rd54, %rd5, 3;
	add.s64 	%rd93, %rd93, %rd54;
	add.s64 	%rd92, %rd92, -1;
	setp.ne.s64 	%p6, %rd92, 0;
	@%p6 bra 	$L__BB0_8;
$L__BB0_9:
	setp.lt.u64 	%p7, %rd13, 3;
	@%p7 bra 	$L__BB0_12;
	shl.b64 	%rd59, %rd5, 3;
	shl.b64 	%rd61, %rd5, 2;
$L__BB0_11:
	shl.b64 	%rd55, %rd96, 3;
	add.s64 	%rd56, %rd4, %rd55;
	ld.global.u32 	%r37, [%rd56];
	cvt.rn.f32.s32 	%f20, %r37;
	ld.global.f32 	%f21, [%rd2];
	fma.rn.f32 	%f22, %f21, %f20, 0f00000000;
	ld.global.u32 	%r38, [%rd56+4];
	cvt.rn.f32.s32 	%f23, %r38;
	ld.global.f32 	%f24, [%rd1];
	fma.rn.f32 	%f25, %f24, %f23, %f22;
	shl.b64 	%rd57, %rd96, 2;
	add.s64 	%rd58, %rd3, %rd57;
	st.global.f32 	[%rd58], %f25;
	add.s64 	%rd60, %rd56, %rd59;
	ld.global.u32 	%r39, [%rd60];
	cvt.rn.f32.s32 	%f26, %r39;
	ld.global.f32 	%f27, [%rd2];
	fma.rn.f32 	%f28, %f27, %f26, 0f00000000;
	ld.global.u32 	%r40, [%rd60+4];
	cvt.rn.f32.s32 	%f29, %r40;
	ld.global.f32 	%f30, [%rd1];
	fma.rn.f32 	%f31, %f30, %f29, %f28;
	add.s64 	%rd62, %rd58, %rd61;
	st.global.f32 	[%rd62], %f31;
	add.s64 	%rd63, %rd60, %rd59;
	ld.global.u32 	%r41, [%rd63];
	cvt.rn.f32.s32 	%f32, %r41;
	ld.global.f32 	%f33, [%rd2];
	fma.rn.f32 	%f34, %f33, %f32, 0f00000000;
	ld.global.u32 	%r42, [%rd63+4];
	cvt.rn.f32.s32 	%f35, %r42;
	ld.global.f32 	%f36, [%rd1];
	fma.rn.f32 	%f37, %f36, %f35, %f34;
	add.s64 	%rd64, %rd62, %rd61;
	st.global.f32 	[%rd64], %f37;
	add.s64 	%rd65, %rd63, %rd59;
	ld.global.u32 	%r43, [%rd65];
	cvt.rn.f32.s32 	%f38, %r43;
	ld.global.f32 	%f39, [%rd2];
	fma.rn.f32 	%f40, %f39, %f38, 0f00000000;
	ld.global.u32 	%r44, [%rd65+4];
	cvt.rn.f32.s32 	%f41, %r44;
	ld.global.f32 	%f42, [%rd1];
	fma.rn.f32 	%f43, %f42, %f41, %f40;
	add.s64 	%rd66, %rd64, %rd61;
	st.global.f32 	[%rd66], %f43;
	add.s64 	%rd96, %rd61, %rd96;
	setp.lt.s64 	%p8, %rd96, %rd7;
	@%p8 bra 	$L__BB0_11;
$L__BB0_12:
	ld.param.u64 	%rd89, [_Z19simpson_integrationPiPfS0_S0_S0_S_S0__param_2];
	cvta.to.global.u64 	%rd67, %rd89;
	bar.sync 	0;
	mul.lo.s32 	%r45, %r3, 10;
	mul.wide.s32 	%rd68, %r45, 4;
	add.s64 	%rd69, %rd4, %rd68;
	ld.global.u32 	%r46, [%rd69+4];
	mul.wide.s32 	%rd70, %r46, 4;
	add.s64 	%rd71, %rd67, %rd70;
	ld.global.f32 	%f44, [%rd71];
	ld.global.u32 	%r47, [%rd69+12];
	mul.wide.s32 	%rd72, %r47, 4;
	add.s64 	%rd73, %rd67, %rd72;
	ld.global.f32 	%f45, [%rd73];
	mul.f32 	%f46, %f44, %f45;
	ld.global.u32 	%r48, [%rd69+20];
	mul.wide.s32 	%rd74, %r48, 4;
	add.s64 	%rd75, %rd67, %rd74;
	ld.global.f32 	%f47, [%rd75];
	mul.f32 	%f48, %f46, %f47;
	ld.global.u32 	%r49, [%rd69+28];
	mul.wide.s32 	%rd76, %r49, 4;
	add.s64 	%rd77, %rd67, %rd76;
	ld.global.f32 	%f49, [%rd77];
	mul.f32 	%f50, %f48, %f49;
	ld.global.u32 	%r50, [%rd69+36];
	mul.wide.s32 	%rd78, %r50, 4;
	add.s64 	%rd79, %rd67, %rd78;
	ld.global.f32 	%f51, [%rd79];
	mul.f32 	%f52, %f50, %f51;
	mul.lo.s32 	%r51, %r3, 5;
	mul.wide.s32 	%rd80, %r51, 4;
	add.s64 	%rd81, %rd3, %rd80;
	ld.global.f32 	%f53, [%rd81];
	neg.f32 	%f54, %f53;
	mul.f32 	%f55, %f53, %f54;
	ld.global.f32 	%f56, [%rd81+4];
	mul.f32 	%f57, %f56, %f56;
	sub.f32 	%f58, %f55, %f57;
	ld.global.f32 	%f59, [%rd81+8];
	mul.f32 	%f60, %f59, %f59;
	sub.f32 	%f61, %f58, %f60;
	ld.global.f32 	%f62, [%rd81+12];
	mul.f32 	%f63, %f62, %f62;
	sub.f32 	%f64, %f61, %f63;
	ld.global.f32 	%f65, [%rd81+16];
	mul.f32 	%f66, %f65, %f65;
	sub.f32 	%f67, %f64, %f66;
	fma.rn.f32 	%f68, %f67, 0f3BBB989D, 0f3F000000;
	cvt.sat.f32.f32 	%f69, %f68;
	mov.f32 	%f70, 0f4B400001;
	mov.f32 	%f71, 0f437C0000;
	fma.rm.f32 	%f72, %f69, %f71, %f70;
	add.f32 	%f73, %f72, 0fCB40007F;
	neg.f32 	%f74, %f73;
	fma.rn.f32 	%f75, %f67, 0f3FB8AA3B, %f74;
	fma.rn.f32 	%f76, %f67, 0f32A57060, %f75;
	mov.b32 	%r52, %f72;
	shl.b32 	%r53, %r52, 23;
	mov.b32 	%f77, %r53;
	ex2.approx.ftz.f32 	%f78, %f76;
	mul.f32 	%f79, %f78, %f77;
	mul.f32 	%f80, %f52, %f79;
	shl.b32 	%r54, %r2, 2;
	mov.u32 	%r55, _ZZ19simpson_integrationPiPfS0_S0_S0_S_S0_E3tmp;
	add.s32 	%r56, %r55, %r54;
	st.shared.f32 	[%r56], %f80;
	bar.sync 	0;
	setp.ne.s32 	%p9, %r2, 0;
	@%p9 bra 	$L__BB0_28;
	setp.eq.s32 	%p10, %r1, 243;
	@%p10 bra 	$L__BB0_15;
	mov.u64 	%rd82, $str$2;
	cvta.global.u64 	%rd83, %rd82;
	mov.u64 	%rd84, $str$1;
	cvta.global.u64 	%rd85, %rd84;
	mov.u64 	%rd86, __unnamed_1;
	cvta.global.u64 	%rd87, %rd86;
	{ // callseq 1, 0
	.param .b64 param0;
	st.param.b64 	[param0], %rd83;
	.param .b64 param1;
	st.param.b64 	[param1], %rd85;
	.param .b32 param2;
	st.param.b32 	[param2], 47;
	.param .b64 param3;
	st.param.b64 	[param3], %rd87;
	.param .b64 param4;
	st.param.b64 	[param4], 1;
	call.uni 
	__assertfail, 
	(
	param0, 
	param1, 
	param2, 
	param3, 
	param4
	);
	} // callseq 1
$L__BB0_15:
	and.b32  	%r4, %r1, 15;
	setp.lt.u32 	%p11, %r1, 16;
	mov.f32 	%f149, 0f00000000;
	mov.b32 	%r72, 0;
	@%p11 bra 	$L__BB0_18;
	and.b32  	%r72, %r1, 2032;
	add.s32 	%r69, %r55, 32;
	and.b32  	%r60, %r1, -16;
	neg.s32 	%r70, %r60;
	mov.f32 	%f149, 0f00000000;
$L__BB0_17:
	.pragma "nounroll";
	ld.shared.f32 	%f84, [%r69+-32];
	add.f32 	%f85, %f149, %f84;
	ld.shared.f32 	%f86, [%r69+-28];
	add.f32 	%f87, %f85, %f86;
	ld.shared.f32 	%f88, [%r69+-24];
	add.f32 	%f89, %f87, %f88;
	ld.shared.f32 	%f90, [%r69+-20];
	add.f32 	%f91, %f89, %f90;
	ld.shared.f32 	%f92, [%r69+-16];
	add.f32 	%f93, %f91, %f92;
	ld.shared.f32 	%f94, [%r69+-12];
	add.f32 	%f95, %f93, %f94;
	ld.shared.f32 	%f96, [%r69+-8];
	add.f32 	%f97, %f95, %f96;
	ld.shared.f32 	%f98, [%r69+-4];
	add.f32 	%f99, %f97, %f98;
	ld.shared.f32 	%f100, [%r69];
	add.f32 	%f101, %f99, %f100;
	ld.shared.f32 	%f102, [%r69+4];
	add.f32 	%f103, %f101, %f102;
	ld.shared.f32 	%f104, [%r69+8];
	add.f32 	%f105, %f103, %f104;
	ld.shared.f32 	%f106, [%r69+12];
	add.f32 	%f107, %f105, %f106;
	ld.shared.f32 	%f108, [%r69+16];
	add.f32 	%f109, %f107, %f108;
	ld.shared.f32 	%f110, [%r69+20];
	add.f32 	%f111, %f109, %f110;
	ld.shared.f32 	%f112, [%r69+24];
	add.f32 	%f113, %f111, %f112;
	ld.shared.f32 	%f114, [%r69+28];
	add.f32 	%f149, %f113, %f114;
	add.s32 	%r70, %r70, 16;
	add.s32 	%r69, %r69, 64;
	setp.ne.s32 	%p12, %r70, 0;
	@%p12 bra 	$L__BB0_17;
$L__BB0_18:
	setp.eq.s32 	%p13, %r4, 0;
	@%p13 bra 	$L__BB0_27;
	and.b32  	%r12, %r1, 7;
	setp.lt.u32 	%p14, %r4, 8;
	@%p14 bra 	$L__BB0_21;
	shl.b32 	%r61, %r72, 2;
	add.s32 	%r63, %r55, %r61;
	ld.shared.f32 	%f116, [%r63];
	add.f32 	%f117, %f149, %f116;
	ld.shared.f32 	%f118, [%r63+4];
	add.f32 	%f119, %f117, %f118;
	ld.shared.f32 	%f120, [%r63+8];
	add.f32 	%f121, %f119, %f120;
	ld.shared.f32 	%f122, [%r63+12];
	add.f32 	%f123, %f121, %f122;
	ld.shared.f32 	%f124, [%r63+16];
	add.f32 	%f125, %f123, %f124;
	ld.shared.f32 	%f126, [%r63+20];
	add.f32 	%f127, %f125, %f126;
	ld.shared.f32 	%f128, [%r63+24];
	add.f32 	%f129, %f127, %f128;
	ld.shared.f32 	%f130, [%r63+28];
	add.f32 	%f149, %f129, %f130;
	add.s32 	%r72, %r72, 8;
$L__BB0_21:
	setp.eq.s32 	%p15, %r12, 0;
	@%p15 bra 	$L__BB0_27;
	and.b32  	%r15, %r1, 3;
	setp.lt.u32 	%p16, %r12, 4;
	@%p16 bra 	$L__BB0_24;
	shl.b32 	%r64, %r72, 2;
	add.s32 	%r66, %r55, %r64;
	ld.shared.f32 	%f132, [%r66];
	add.f32 	%f133, %f149, %f132;
	ld.shared.f32 	%f134, [%r66+4];
	add.f32 	%f135, %f133, %f134;
	ld.shared.f32 	%f136, [%r66+8];
	add.f32 	%f137, %f135, %f136;
	ld.shared.f32 	%f138, [%r66+12];
	add.f32 	%f149, %f137, %f138;
	add.s32 	%r72, %r72, 4;
$L__BB0_24:
	setp.eq.s32 	%p17, %r15, 0;
	@%p17 bra 	$L__BB0_27;
	shl.b32 	%r67, %r72, 2;
	add.s32 	%r75, %r55, %r67;
	neg.s32 	%r74, %r15;
$L__BB0_26:
	.pragma "nounroll";
	ld.shared.f32 	%f139, [%r75];
	add.f32 	%f149, %f149, %f139;
	add.s32 	%r75, %r75, 4;
	add.s32 	%r74, %r74, 1;
	setp.ne.s32 	%p18, %r74, 0;
	@%p18 bra 	$L__BB0_26;
$L__BB0_27:
	ld.param.u64 	%rd90, [_Z19simpson_integrationPiPfS0_S0_S0_S_S0__param_6];
	cvta.to.global.u64 	%rd88, %rd90;
	atom.global.add.f32 	%f140, [%rd88], %f149;
$L__BB0_28:
	ret;

}


// ===== COMPILED SASS (sm_100) =====

	.target	sm_100

	.elftype	@"ET_EXEC"


//--------------------- .note.nv.tkinfo           --------------------------
	.section	.note.nv.tkinfo,"",@"SHT_NOTE"
	.sectionflags	@"SHF_NOTE_NV_TKINFO"
	.tkinfo
        /*0018*/ 	.word	0x00000002
        /*0030*/ 	.string	""
        /*0030*/ 	.string	"ptxas"
        /*0030*/ 	.string	"Cuda compilation tools, release 13.0, V13.0.88"
        /*0030*/ 	.string	"Build cuda_13.0.r13.0/compiler.36424714_0"
        /*0030*/ 	.string	"-arch sm_100 -m 64 "



//--------------------- .note.nv.cuinfo           --------------------------
	.section	.note.nv.cuinfo,"",@"SHT_NOTE"
	.sectionflags	@"SHF_NOTE_NV_CUINFO"
        /*0018*/ 	.short	0x0002
        /*001a*/ 	.short	0x0064
        /*001c*/ 	.short	0x0082
	.zero		2


//--------------------- .nv.info                  --------------------------
	.section	.nv.info,"",@"SHT_CUDA_INFO"
	.align	4


	//----- nvinfo : EIATTR_REGCOUNT
	.align		4
        /*0000*/ 	.byte	0x04, 0x2f
        /*0002*/ 	.short	(.L_5 - .L_4)
	.align		4
.L_4:
        /*0004*/ 	.word	index@(_Z19simpson_integrationPiPfS0_S0_S0_S_S0_)
        /*0008*/ 	.word	0x00000020


	//----- nvinfo : EIATTR_FRAME_SIZE
	.align		4
.L_5:
        /*000c*/ 	.byte	0x04, 0x11
        /*000e*/ 	.short	(.L_7 - .L_6)
	.align		4
.L_6:
        /*0010*/ 	.word	index@($__internal_0_$__cuda_sm20_div_u64)
        /*0014*/ 	.word	0x00000000


	//----- nvinfo : EIATTR_FRAME_SIZE
	.align		4
.L_7:
        /*0018*/ 	.byte	0x04, 0x11
        /*001a*/ 	.short	(.L_9 - .L_8)
	.align		4
.L_8:
        /*001c*/ 	.word	index@(_Z19simpson_integrationPiPfS0_S0_S0_S_S0_)
        /*0020*/ 	.word	0x00000000


	//----- nvinfo : EIATTR_MIN_STACK_SIZE
	.align		4
.L_9:
        /*0024*/ 	.byte	0x04, 0x12
        /*0026*/ 	.short	(.L_11 - .L_10)
	.align		4
.L_10:
        /*0028*/ 	.word	index@(_Z19simpson_integrationPiPfS0_S0_S0_S_S0_)
        /*002c*/ 	.word	0x00000000
.L_11:


//--------------------- .nv.compat                --------------------------
	.section	.nv.compat,"",@"SHT_CUDA_COMPAT_INFO"
	.align	4
        /*0000*/ 	.byte	0x02, 0x09, 0x00, 0x00, 0x02, 0x02, 0x01, 0x00, 0x02, 0x05, 0x05, 0x00, 0x03, 0x07, 0x01, 0x01
        /*0010*/ 	.byte	0x02, 0x03, 0x00, 0x00, 0x02, 0x06, 0x01, 0x00, 0x04, 0x0b, 0x08, 0x00, 0x09, 0x00, 0x00, 0x00
        /*0020*/ 	.byte	0x00, 0x00, 0x00, 0x00


//--------------------- .nv.info._Z19simpson_integrationPiPfS0_S0_S0_S_S0_ --------------------------
	.section	.nv.info._Z19simpson_integrationPiPfS0_S0_S0_S_S0_,"",@"SHT_CUDA_INFO"
	.sectionflags	@""
	.align	4


	//----- nvinfo : EIATTR_CUDA_API_VERSION
	.align		4
        /*0000*/ 	.byte	0x04, 0x37
        /*0002*/ 	.short	(.L_13 - .L_12)
.L_12:
        /*0004*/ 	.word	0x00000082


	//----- nvinfo : EIATTR_KPARAM_INFO
	.align		4
.L_13:
        /*0008*/ 	.byte	0x04, 0x17
        /*000a*/ 	.short	(.L_15 - .L_14)
.L_14:
        /*000c*/ 	.word	0x00000000
        /*0010*/ 	.short	0x0006
        /*0012*/ 	.short	0x0030
        /*0014*/ 	.byte	0x00, 0xf5, 0x21, 0x00


	//----- nvinfo : EIATTR_KPARAM_INFO
	.align		4
.L_15:
        /*0018*/ 	.byte	0x04, 0x17
        /*001a*/ 	.short	(.L_17 - .L_16)
.L_16:
        /*001c*/ 	.word	0x00000000
        /*0020*/ 	.short	0x0005
        /*0022*/ 	.short	0x0028
        /*0024*/ 	.byte	0x00, 0xf5, 0x21, 0x00


	//----- nvinfo : EIATTR_KPARAM_INFO
	.align		4
.L_17:
        /*0028*/ 	.byte	0x04, 0x17
        /*002a*/ 	.short	(.L_19 - .L_18)
.L_18:
        /*002c*/ 	.word	0x00000000
        /*0030*/ 	.short	0x0004
        /*0032*/ 	.short	0x0020
        /*0034*/ 	.byte	0x00, 0xf5, 0x21, 0x00


	//----- nvinfo : EIATTR_KPARAM_INFO
	.align		4
.L_19:
        /*0038*/ 	.byte	0x04, 0x17
        /*003a*/ 	.short	(.L_21 - .L_20)
.L_20:
        /*003c*/ 	.word	0x00000000
        /*0040*/ 	.short	0x0003
        /*0042*/ 	.short	0x0018
        /*0044*/ 	.byte	0x00, 0xf5, 0x21, 0x00


	//----- nvinfo : EIATTR_KPARAM_INFO
	.align		4
.L_21:
        /*0048*/ 	.byte	0x04, 0x17
        /*004a*/ 	.short	(.L_23 - .L_22)
.L_22:
        /*004c*/ 	.word	0x00000000
        /*0050*/ 	.short	0x0002
        /*0052*/ 	.short	0x0010
        /*0054*/ 	.byte	0x00, 0xf5, 0x21, 0x00


	//----- nvinfo : EIATTR_KPARAM_INFO
	.align		4
.L_23:
        /*0058*/ 	.byte	0x04, 0x17
        /*005a*/ 	.short	(.L_25 - .L_24)
.L_24:
        /*005c*/ 	.word	0x00000000
        /*0060*/ 	.short	0x0001
        /*0062*/ 	.short	0x0008
        /*0064*/ 	.byte	0x00, 0xf5, 0x21, 0x00


	//----- nvinfo : EIATTR_KPARAM_INFO
	.align		4
.L_25:
        /*0068*/ 	.byte	0x04, 0x17
        /*006a*/ 	.short	(.L_27 - .L_26)
.L_26:
        /*006c*/ 	.word	0x00000000
        /*0070*/ 	.short	0x0000
        /*0072*/ 	.short	0x0000
        /*0074*/ 	.byte	0x00, 0xf5, 0x21, 0x00


	//----- nvinfo : EIATTR_SPARSE_MMA_MASK
	.align		4
.L_27:
        /*0078*/ 	.byte	0x03, 0x50
        /*007a*/ 	.short	0x0000


	//----- nvinfo : EIATTR_MAXREG_COUNT
	.align		4
        /*007c*/ 	.byte	0x03, 0x1b
        /*007e*/ 	.short	0x00ff


	//----- nvinfo : EIATTR_NUM_BARRIERS
	.align		4
        /*0080*/ 	.byte	0x02, 0x4c
        /*0082*/ 	.byte	0x01
	.zero		1


	//----- nvinfo : EIATTR_EXTERNS
	.align		4
        /*0084*/ 	.byte	0x04, 0x0f
        /*0086*/ 	.short	(.L_29 - .L_28)


	//   ....[0]....
	.align		4
.L_28:
        /*0088*/ 	.word	index@(__assertfail)


	//----- nvinfo : EIATTR_MERCURY_ISA_VERSION
	.align		4
.L_29:
        /*008c*/ 	.byte	0x03, 0x5f
        /*008e*/ 	.short	0x0101


	//----- nvinfo : EIATTR_VRC_CTA_INIT_COUNT
	.align		4
        /*0090*/ 	.byte	0x02, 0x4a
	.zero		1
	.zero		1


	//----- nvinfo : EIATTR_SYSCALL_OFFSETS
	.align		4
        /*0094*/ 	.byte	0x04, 0x46
        /*0096*/ 	.short	(.L_31 - .L_30)


	//   ....[0]....
.L_30:
        /*0098*/ 	.word	0x00000210


	//   ....[1]....
        /*009c*/ 	.word	0x00001090


	//----- nvinfo : EIATTR_EXIT_INSTR_OFFSETS
	.align		4
.L_31:
        /*00a0*/ 	.byte	0x04, 0x1c
        /*00a2*/ 	.short	(.L_33 - .L_32)


	//   ....[0]....
.L_32:
        /*00a4*/ 	.word	0x00000f70


	//   ....[1]....
        /*00a8*/ 	.word	0x000015a0


	//----- nvinfo : EIATTR_CRS_STACK_SIZE
	.align		4
.L_33:
        /*00ac*/ 	.byte	0x04, 0x1e
        /*00ae*/ 	.short	(.L_35 - .L_34)
.L_34:
        /*00b0*/ 	.word	0x00000000


	//----- nvinfo : EIATTR_CBANK_PARAM_SIZE
	.align		4
.L_35:
        /*00b4*/ 	.byte	0x03, 0x19
        /*00b6*/ 	.short	0x0038


	//----- nvinfo : EIATTR_PARAM_CBANK
	.align		4
        /*00b8*/ 	.byte	0x04, 0x0a
        /*00ba*/ 	.short	(.L_37 - .L_36)
	.align		4
.L_36:
        /*00bc*/ 	.word	index@(.nv.constant0._Z19simpson_integrationPiPfS0_S0_S0_S_S0_)
        /*00c0*/ 	.short	0x0380
        /*00c2*/ 	.short	0x0038


	//----- nvinfo : EIATTR_SW_WAR
	.align		4
.L_37:
        /*00c4*/ 	.byte	0x04, 0x36
        /*00c6*/ 	.short	(.L_39 - .L_38)
.L_38:
        /*00c8*/ 	.word	0x00000008
.L_39:


//--------------------- .nv.callgraph             --------------------------
	.section	.nv.callgraph,"",@"SHT_CUDA_CALLGRAPH"
	.align	4
	.sectionentsize	8
	.align		4
        /*0000*/ 	.word	0x00000000
	.align		4
        /*0004*/ 	.word	0xffffffff
	.align		4
        /*0008*/ 	.word	index@(_Z19simpson_integrationPiPfS0_S0_S0_S_S0_)
	.align		4
        /*000c*/ 	.word	index@(__assertfail)
	.align		4
        /*0010*/ 	.word	0x00000000
	.align		4
        /*0014*/ 	.word	0xfffffffe
	.align		4
        /*0018*/ 	.word	0x00000000
	.align		4
        /*001c*/ 	.word	0xfffffffd
	.align		4
        /*0020*/ 	.word	0x00000000
	.align		4
        /*0024*/ 	.word	0xfffffffc


//--------------------- .nv.constant4             --------------------------
	.section	.nv.constant4,"a",@progbits
	.align	8
	.align		8
.nv.constant4:
        /*0000*/ 	.dword	__assertfail
	.align		8
        /*0008*/ 	.dword	__unnamed_1
	.align		8
        /*0010*/ 	.dword	$str
	.align		8
        /*0018*/ 	.dword	$str$1
	.align		8
        /*0020*/ 	.dword	$str$2


//--------------------- .text._Z19simpson_integrationPiPfS0_S0_S0_S_S0_ --------------------------
	.section	.text._Z19simpson_integrationPiPfS0_S0_S0_S_S0_,"ax",@progbits
	.align	128
        .global         _Z19simpson_integrationPiPfS0_S0_S0_S_S0_
        .type           _Z19simpson_integrationPiPfS0_S0_S0_S_S0_,@function
        .size           _Z19simpson_integrationPiPfS0_S0_S0_S_S0_,(.L_x_18 - _Z19simpson_integrationPiPfS0_S0_S0_S_S0_)
        .other          _Z19simpson_integrationPiPfS0_S0_S0_S_S0_,@"STO_CUDA_ENTRY STV_DEFAULT"
_Z19simpson_integrationPiPfS0_S0_S0_S_S0_:
.text._Z19simpson_integrationPiPfS0_S0_S0_S_S0_:
[----:B------:R-:W0:Y:S08]  /*0000*/  LDC R1, c[0x0][0x37c] ;  /* 0x0000df00ff017b82 */ /* 0x000e300000000800 */
[----:B------:R-:W1:Y:S01]  /*0010*/  LDC.64 R2, c[0x0][0x3a8] ;  /* 0x0000ea00ff027b82 */ /* 0x000e620000000a00 */
[----:B------:R-:W1:Y:S02]  /*0020*/  LDCU.64 UR36, c[0x0][0x358] ;  /* 0x00006b00ff2477ac */ /* 0x000e640008000a00 */
[----:B-1----:R-:W2:Y:S05]  /*0030*/  LDG.E R2, desc[UR36][R2.64] ;  /* 0x0000002402027981 */ /* 0x002eaa000c1e1900 */
[----:B------:R-:W1:Y:S01]  /*0040*/  LDC R22, c[0x0][0x360] ;  /* 0x0000d800ff167b82 */ /* 0x000e620000000800 */
[----:B------:R-:W3:Y:S01]  /*0050*/  LDCU UR5, c[0x0][0x370] ;  /* 0x00006e00ff0577ac */ /* 0x000ee20008000800 */
[----:B------:R-:W1:Y:S06]  /*0060*/  S2R R17, SR_TID.X ;  /* 0x0000000000117919 */ /* 0x000e6c0000002100 */
[----:B------:R-:W1:Y:S02]  /*0070*/  S2UR UR4, SR_CTAID.X ;  /* 0x00000000000479c3 */ /* 0x000e640000002500 */
[----:B-1----:R-:W-:-:S02]  /*0080*/  IMAD R16, R22, UR4, R17 ;  /* 0x0000000416107c24 */ /* 0x002fc4000f8e0211 */
[----:B--2---:R-:W-:-:S04]  /*0090*/  IMAD R5, R2, R2, RZ ;  /* 0x0000000202057224 */ /* 0x004fc800078e02ff */
[----:B------:R-:W-:-:S04]  /*00a0*/  IMAD R0, R2, R5, RZ ;  /* 0x0000000502007224 */ /* 0x000fc800078e02ff */
[----:B------:R-:W-:Y:S02]  /*00b0*/  IMAD R0, R5, R0, RZ ;  /* 0x0000000005007224 */ /* 0x000fe400078e02ff */
[----:B---3--:R-:W-:Y:S02]  /*00c0*/  IMAD R5, R22, UR5, RZ ;  /* 0x0000000516057c24 */ /* 0x008fe4000f8e02ff */
[----:B------:R-:W-:-:S05]  /*00d0*/  IMAD R18, R0, 0xf3, RZ ;  /* 0x000000f300127824 */ /* 0x000fca00078e02ff */
[----:B------:R-:W-:Y:S02]  /*00e0*/  ISETP.NE.U32.AND P0, PT, R5, R18, PT ;  /* 0x000000120500720c */ /* 0x000fe40003f05070 */
[----:B------:R-:W-:-:S04]  /*00f0*/  SHF.R.S32.HI R19, RZ, 0x1f, R18 ;  /* 0x0000001fff137819 */ /* 0x000fc80000011412 */
[----:B------:R-:W-:-:S13]  /*0100*/  ISETP.NE.AND.EX P0, PT, RZ, R19, PT, P0 ;  /* 0x00000013ff00720c */ /* 0x000fda0003f05300 */
[----:B0-----:R-:W-:Y:S05]  /*0110*/  @!P0 BRA `(.L_x_0) ;  /* 0x0000000000408947 */ /* 0x001fea0003800000 */
[----:B------:R-:W-:Y:S01]  /*0120*/  MOV R2, 0x0 ;  /* 0x0000000000027802 */ /* 0x000fe20000000f00 */
[----:B------:R-:W0:Y:S01]  /*0130*/  LDCU.64 UR4, c[0x4][0x10] ;  /* 0x01000200ff0477ac */ /* 0x000e220008000a00 */
[----:B------:R-:W-:Y:S02]  /*0140*/  HFMA2 R13, -RZ, RZ, 0, 0 ;  /* 0x00000000ff0d7431 */ /* 0x000fe400000001ff */
[----:B------:R-:W-:Y:S01]  /*0150*/  IMAD.MOV.U32 R8, RZ, RZ, 0x1b ;  /* 0x0000001bff087424 */ /* 0x000fe200078e00ff */
[----:B------:R-:W1:Y:S01]  /*0160*/  LDCU.64 UR6, c[0x4][0x18] ;  /* 0x01000300ff0677ac */ /* 0x000e620008000a00 */
[----:B------:R-:W2:Y:S01]  /*0170*/  LDC.64 R2, c[0x4][R2] ;  /* 0x0100000002027b82 */ /* 0x000ea20000000a00 */
[----:B------:R-:W-:Y:S01]  /*0180*/  IMAD.MOV.U32 R12, RZ, RZ, 0x1 ;  /* 0x00000001ff0c7424 */ /* 0x000fe200078e00ff */
[----:B------:R-:W3:Y:S01]  /*0190*/  LDCU.64 UR8, c[0x4][0x8] ;  /* 0x01000100ff0877ac */ /* 0x000ee20008000a00 */
[----:B0-----:R-:W-:Y:S02]  /*01a0*/  IMAD.U32 R4, RZ, RZ, UR4 ;  /* 0x00000004ff047e24 */ /* 0x001fe4000f8e00ff */
[----:B------:R-:W-:Y:S01]  /*01b0*/  IMAD.U32 R5, RZ, RZ, UR5 ;  /* 0x00000005ff057e24 */ /* 0x000fe2000f8e00ff */
[----:B-1----:R-:W-:Y:S01]  /*01c0*/  MOV R6, UR6 ;  /* 0x0000000600067c02 */ /* 0x002fe20008000f00 */
[----:B------:R-:W-:-:S02]  /*01d0*/  IMAD.U32 R7, RZ, RZ, UR7 ;  /* 0x00000007ff077e24 */ /* 0x000fc4000f8e00ff */
[----:B---3--:R-:W-:Y:S01]  /*01e0*/  IMAD.U32 R10, RZ, RZ, UR8 ;  /* 0x00000008ff0a7e24 */ /* 0x008fe2000f8e00ff */
[----:B------:R-:W-:-:S07]  /*01f0*/  MOV R11, UR9 ;  /* 0x00000009000b7c02 */ /* 0x000fce0008000f00 */
[----:B------:R-:W-:-:S07]  /*0200*/  LEPC R20, `(.L_x_0) ;  /* 0x000000001014794e */ /* 0x000fce0000000000 */
[----:B--2---:R-:W-:Y:S05]  /*0210*/  CALL.ABS.NOINC R2 ;  /* 0x0000000002007343 */ /* 0x004fea0003c00000 */
.L_x_0:
[----:B------:R-:W-:Y:S01]  /*0220*/  IMAD.WIDE.U32 R8, R18, 0x5, RZ ;  /* 0x0000000512087825 */ /* 0x000fe200078e00ff */
[----:B------:R-:W-:-:S03]  /*0230*/  SHF.R.S32.HI R20, RZ, 0x1f, R16 ;  /* 0x0000001fff147819 */ /* 0x000fc60000011410 */
[----:B------:R-:W-:Y:S01]  /*0240*/  IMAD R23, R19, 0x5, RZ ;  /* 0x0000000513177824 */ /* 0x000fe200078e02ff */
[----:B------:R-:W-:-:S03]  /*0250*/  ISETP.GT.U32.AND P0, PT, R8, R16, PT ;  /* 0x000000100800720c */ /* 0x000fc60003f04070 */
[----:B------:R-:W-:-:S05]  /*0260*/  IMAD.IADD R23, R9, 0x1, R23 ;  /* 0x0000000109177824 */ /* 0x000fca00078e0217 */
[----:B------:R-:W-:-:S13]  /*0270*/  ISETP.GT.AND.EX P0, PT, R23, R20, PT, P0 ;  /* 0x000000141700720c */ /* 0x000fda0003f04300 */
[----:B------:R-:W-:Y:S05]  /*0280*/  @!P0 BRA `(.L_x_1) ;  /* 0x0000000800588947 */ /* 0x000fea0003800000 */
[----:B------:R-:W-:Y:S01]  /*0290*/  IMAD.MOV.U32 R21, RZ, RZ, R16 ;  /* 0x000000ffff157224 */ /* 0x000fe200078e0010 */
[----:B------:R-:W-:Y:S04]  /*02a0*/  BSSY.RECONVERGENT B0, `(.L_x_2) ;  /* 0x0000025000007945 */ /* 0x000fe80003800200 */
[----:B------:R-:W-:-:S04]  /*02b0*/  IADD3 R3, P1, PT, R18, R21, RZ ;  /* 0x0000001512037210 */ /* 0x000fc80007f3e0ff */
[----:B------:R-:W-:Y:S02]  /*02c0*/  IADD3.X R2, PT, PT, R19, R20, RZ, P1, !PT ;  /* 0x0000001413027210 */ /* 0x000fe40000ffe4ff */
[----:B------:R-:W-:Y:S02]  /*02d0*/  ISETP.GE.U32.AND P0, PT, R3, R8, PT ;  /* 0x000000080300720c */ /* 0x000fe40003f06070 */
[----:B------:R-:W-:Y:S02]  /*02e0*/  ISETP.GT.U32.AND P1, PT, R8, R3, PT ;  /* 0x000000030800720c */ /* 0x000fe40003f24070 */
[----:B------:R-:W-:Y:S02]  /*02f0*/  ISETP.GE.AND.EX P0, PT, R2, R23, PT, P0 ;  /* 0x000000170200720c */ /* 0x000fe40003f06300 */
[----:B------:R-:W-:Y:S02]  /*0300*/  ISETP.GT.AND.EX P1, PT, R23, R2, PT, P1 ;  /* 0x000000021700720c */ /* 0x000fe40003f24310 */
[----:B------:R-:W-:-:S02]  /*0310*/  SEL R0, RZ, 0x1, P0 ;  /* 0x00000001ff007807 */ /* 0x000fc40000000000 */
[-C--:B------:R-:W-:Y:S02]  /*0320*/  SEL R7, R8, R3.reuse, P1 ;  /* 0x0000000308077207 */ /* 0x080fe40000800000 */
[----:B------:R-:W-:Y:S02]  /*0330*/  SEL R10, R23, R2, P1 ;  /* 0x00000002170a7207 */ /* 0x000fe40000800000 */
[----:B------:R-:W-:-:S04]  /*0340*/  IADD3 R7, P0, P1, R7, -R3, -R0 ;  /* 0x8000000307077210 */ /* 0x000fc8000791e800 */
[----:B------:R-:W-:-:S04]  /*0350*/  IADD3.X R10, PT, PT, R10, -0x1, ~R2, P0, P1 ;  /* 0xffffffff0a0a7810 */ /* 0x000fc800007e2c02 */
[----:B------:R-:W-:-:S04]  /*0360*/  LOP3.LUT R2, R10, R19, RZ, 0xfc, !PT ;  /* 0x000000130a027212 */ /* 0x000fc800078efcff */
[----:B------:R-:W-:-:S13]  /*0370*/  ISETP.NE.U32.AND P0, PT, R2, RZ, PT ;  /* 0x000000ff0200720c */ /* 0x000fda0003f05070 */
[----:B------:R-:W-:Y:S05]  /*0380*/  @P0 BRA `(.L_x_3) ;  /* 0x0000000000500947 */ /* 0x000fea0003800000 */
[----:B------:R-:W0:Y:S01]  /*0390*/  I2F.U32.RP R4, R18 ;  /* 0x0000001200047306 */ /* 0x000e220000209000 */
[----:B------:R-:W-:Y:S01]  /*03a0*/  IMAD.MOV R5, RZ, RZ, -R18 ;  /* 0x000000ffff057224 */ /* 0x000fe200078e0a12 */
[----:B------:R-:W-:-:S06]  /*03b0*/  ISETP.NE.U32.AND P2, PT, R18, RZ, PT ;  /* 0x000000ff1200720c */ /* 0x000fcc0003f45070 */
[----:B0-----:R-:W0:Y:S02]  /*03c0*/  MUFU.RCP R4, R4 ;  /* 0x0000000400047308 */ /* 0x001e240000001000 */
[----:B0-----:R-:W-:-:S06]  /*03d0*/  VIADD R2, R4, 0xffffffe ;  /* 0x0ffffffe04027836 */ /* 0x001fcc0000000000 */
[----:B------:R0:W1:Y:S02]  /*03e0*/  F2I.FTZ.U32.TRUNC.NTZ R3, R2 ;  /* 0x0000000200037305 */ /* 0x000064000021f000 */
[----:B0-----:R-:W-:Y:S01]  /*03f0*/  MOV R2, RZ ;  /* 0x000000ff00027202 */ /* 0x001fe20000000f00 */
[----:B-1----:R-:W-:-:S04]  /*0400*/  IMAD R5, R5, R3, RZ ;  /* 0x0000000305057224 */ /* 0x002fc800078e02ff */
[----:B------:R-:W-:-:S06]  /*0410*/  IMAD.HI.U32 R6, R3, R5, R2 ;  /* 0x0000000503067227 */ /* 0x000fcc00078e0002 */
[----:B------:R-:W-:-:S04]  /*0420*/  IMAD.HI.U32 R2, R6, R7, RZ ;  /* 0x0000000706027227 */ /* 0x000fc800078e00ff */
[----:B------:R-:W-:-:S04]  /*0430*/  IMAD.MOV R3, RZ, RZ, -R2 ;  /* 0x000000ffff037224 */ /* 0x000fc800078e0a02 */
[----:B------:R-:W-:Y:S02]  /*0440*/  IMAD R7, R18, R3, R7 ;  /* 0x0000000312077224 */ /* 0x000fe400078e0207 */
[----:B------:R-:W-:-:S03]  /*0450*/  IMAD.MOV.U32 R3, RZ, RZ, RZ ;  /* 0x000000ffff037224 */ /* 0x000fc600078e00ff */
[----:B------:R-:W-:-:S13]  /*0460*/  ISETP.GE.U32.AND P0, PT, R7, R18, PT ;  /* 0x000000120700720c */ /* 0x000fda0003f06070 */
[----:B------:R-:W-:Y:S01]  /*0470*/  @P0 IMAD.IADD R7, R7, 0x1, -R18 ;  /* 0x0000000107070824 */ /* 0x000fe200078e0a12 */
[----:B------:R-:W-:-:S04]  /*0480*/  @P0 IADD3 R2, PT, PT, R2, 0x1, RZ ;  /* 0x0000000102020810 */ /* 0x000fc80007ffe0ff */
[----:B------:R-:W-:-:S13]  /*0490*/  ISETP.GE.U32.AND P1, PT, R7, R18, PT ;  /* 0x000000120700720c */ /* 0x000fda0003f26070 */
[----:B------:R-:W-:Y:S01]  /*04a0*/  @P1 VIADD R2, R2, 0x1 ;  /* 0x0000000102021836 */ /* 0x000fe20000000000 */
[----:B------:R-:W-:Y:S01]  /*04b0*/  @!P2 LOP3.LUT R2, RZ, R18, RZ, 0x33, !PT ;  /* 0x00000012ff02a212 */ /* 0x000fe200078e33ff */
[----:B------:R-:W-:Y:S06]  /*04c0*/  BRA `(.L_x_4) ;  /* 0x0000000000087947 */ /* 0x000fec0003800000 */
.L_x_3:
[----:B------:R-:W-:-:S07]  /*04d0*/  MOV R6, 0x4f0 ;  /* 0x000004f000067802 */ /* 0x000fce0000000f00 */
[----:B------:R-:W-:Y:S05]  /*04e0*/  CALL.REL.NOINC `($__internal_0_$__cuda_sm20_div_u64) ;  /* 0x0000001000307944 */ /* 0x000fea0003c00000 */
.L_x_4:
[----:B------:R-:W-:Y:S05]  /*04f0*/  BSYNC.RECONVERGENT B0 ;  /* 0x0000000000007941 */ /* 0x000fea0003800200 */
.L_x_2:
[----:B------:R-:W-:Y:S01]  /*0500*/  IADD3 R0, P0, PT, R2, R0, RZ ;  /* 0x0000000002007210 */ /* 0x000fe20007f1e0ff */
[----:B------:R-:W-:Y:S03]  /*0510*/  BSSY.RECONVERGENT B0, `(.L_x_5) ;  /* 0x000002c000007945 */ /* 0x000fe60003800200 */
[----:B------:R-:W-:Y:S02]  /*0520*/  LOP3.LUT R4, R0, 0x3, RZ, 0xc0, !PT ;  /* 0x0000000300047812 */ /* 0x000fe400078ec0ff */
[----:B------:R-:W-:Y:S02]  /*0530*/  IADD3.X R2, PT, PT, RZ, R3, RZ, P0, !PT ;  /* 0x00000003ff027210 */ /* 0x000fe400007fe4ff */
[----:B------:R-:W-:Y:S02]  /*0540*/  ISETP.NE.U32.AND P1, PT, R4, 0x3, PT ;  /* 0x000000030400780c */ /* 0x000fe40003f25070 */
[----:B------:R-:W-:-:S02]  /*0550*/  ISETP.GE.U32.AND P0, PT, R0, 0x3, PT ;  /* 0x000000030000780c */ /* 0x000fc40003f06070 */
[----:B------:R-:W-:Y:S02]  /*0560*/  ISETP.NE.AND.EX P1, PT, RZ, RZ, PT, P1 ;  /* 0x000000ffff00720c */ /* 0x000fe40003f25310 */
[----:B------:R-:W-:-:S11]  /*0570*/  ISETP.GE.U32.AND.EX P0, PT, R2, RZ, PT, P0 ;  /* 0x000000ff0200720c */ /* 0x000fd60003f06100 */
[----:B------:R-:W-:Y:S05]  /*0580*/  @!P1 BRA `(.L_x_6) ;  /* 0x0000000000909947 */ /* 0x000fea0003800000 */
[----:B------:R-:W0:Y:S01]  /*0590*/  LDCU.128 UR4, c[0x0][0x380] ;  /* 0x00007000ff0477ac */ /* 0x000e220008000c00 */
[----:B------:R-:W1:Y:S01]  /*05a0*/  LDC.64 R4, c[0x0][0x398] ;  /* 0x0000e600ff047b82 */ /* 0x000e620000000a00 */
[----:B------:R-:W-:Y:S01]  /*05b0*/  VIADD R24, R0, 0x1 ;  /* 0x0000000100187836 */ /* 0x000fe20000000000 */
[C-C-:B------:R-:W-:Y:S01]  /*05c0*/  SHF.L.U64.HI R15, R18.reuse, 0x2, R19.reuse ;  /* 0x00000002120f7819 */ /* 0x140fe20000010213 */
[----:B------:R-:W-:Y:S01]  /*05d0*/  IMAD.MOV.U32 R14, RZ, RZ, RZ ;  /* 0x000000ffff0e7224 */ /* 0x000fe200078e00ff */
[----:B------:R-:W-:Y:S02]  /*05e0*/  SHF.L.U64.HI R25, R18, 0x3, R19 ;  /* 0x0000000312197819 */ /* 0x000fe40000010213 */
[----:B------:R-:W-:Y:S02]  /*05f0*/  LOP3.LUT R24, R24, 0x3, RZ, 0xc0, !PT ;  /* 0x0000000318187812 */ /* 0x000fe400078ec0ff */
[----:B------:R-:W2:Y:S01]  /*0600*/  LDC.64 R2, c[0x0][0x3a0] ;  /* 0x0000e800ff027b82 */ /* 0x000ea20000000a00 */
[----:B0-----:R-:W-:-:S02]  /*0610*/  LEA R13, P1, R21, UR6, 0x2 ;  /* 0x00000006150d7c11 */ /* 0x001fc4000f8210ff */
[C---:B------:R-:W-:Y:S02]  /*0620*/  LEA R6, P2, R21.reuse, UR4, 0x3 ;  /* 0x0000000415067c11 */ /* 0x040fe4000f8418ff */
[C-C-:B------:R-:W-:Y:S02]  /*0630*/  LEA.HI.X R12, R21.reuse, UR7, R20.reuse, 0x2, P1 ;  /* 0x00000007150c7c11 */ /* 0x140fe400088f1414 */
[----:B------:R-:W-:Y:S02]  /*0640*/  LEA.HI.X R7, R21, UR5, R20, 0x3, P2 ;  /* 0x0000000515077c11 */ /* 0x000fe400090f1c14 */
[----:B------:R-:W-:-:S04]  /*0650*/  IADD3 R6, P1, PT, R6, 0x4, RZ ;  /* 0x0000000406067810 */ /* 0x000fc80007f3e0ff */
[----:B------:R-:W-:-:S09]  /*0660*/  IADD3.X R7, PT, PT, RZ, R7, RZ, P1, !PT ;  /* 0x00000007ff077210 */ /* 0x000fd20000ffe4ff */
.L_x_7:
[----:B------:R-:W3:Y:S04]  /*0670*/  LDG.E R0, desc[UR36][R6.64+-0x4] ;  /* 0xfffffc2406007981 */ /* 0x000ee8000c1e1900 */
[----:B01----:R-:W4:Y:S04]  /*0680*/  LDG.E R11, desc[UR36][R4.64] ;  /* 0x00000024040b7981 */ /* 0x003f28000c1e1900 */
[----:B------:R0:W5:Y:S04]  /*0690*/  LDG.E R10, desc[UR36][R6.64] ;  /* 0x00000024060a7981 */ /* 0x000168000c1e1900 */
[----:B--2---:R-:W2:Y:S01]  /*06a0*/  LDG.E R26, desc[UR36][R2.64] ;  /* 0x00000024021a7981 */ /* 0x004ea2000c1e1900 */
[----:B------:R-:W-:-:S02]  /*06b0*/  IADD3 R24, P1, PT, R24, -0x1, RZ ;  /* 0xffffffff18187810 */ /* 0x000fc40007f3e0ff */
[----:B------:R-:W-:Y:S02]  /*06c0*/  IADD3 R21, P2, PT, R18, R21, RZ ;  /* 0x0000001512157210 */ /* 0x000fe40007f5e0ff */
[----:B------:R-:W-:Y:S02]  /*06d0*/  IADD3.X R14, PT, PT, R14, -0x1, RZ, P1, !PT ;  /* 0xffffffff0e0e7810 */ /* 0x000fe40000ffe4ff */
[----:B------:R-:W-:Y:S01]  /*06e0*/  ISETP.NE.U32.AND P1, PT, R24, RZ, PT ;  /* 0x000000ff1800720c */ /* 0x000fe20003f25070 */
[----:B------:R-:W-:Y:S01]  /*06f0*/  IMAD.X R20, R19, 0x1, R20, P2 ;  /* 0x0000000113147824 */ /* 0x000fe200010e0614 */
[----:B0-----:R-:W-:Y:S02]  /*0700*/  LEA R6, P4, R18, R6, 0x3 ;  /* 0x0000000612067211 */ /* 0x001fe400078818ff */
[----:B------:R-:W-:Y:S02]  /*0710*/  ISETP.NE.AND.EX P1, PT, R14, RZ, PT, P1 ;  /* 0x000000ff0e00720c */ /* 0x000fe40003f25310 */
[----:B------:R-:W-:-:S02]  /*0720*/  IADD3.X R7, PT, PT, R7, R25, RZ, P4, !PT ;  /* 0x0000001907077210 */ /* 0x000fc400027fe4ff */
[----:B---3--:R-:W-:-:S05]  /*0730*/  I2FP.F32.S32 R0, R0 ;  /* 0x0000000000007245 */ /* 0x008fca0000201400 */
[----:B----4-:R-:W-:Y:S01]  /*0740*/  FFMA R0, R0, R11, RZ ;  /* 0x0000000b00007223 */ /* 0x010fe200000000ff */
[----:B-----5:R-:W-:Y:S01]  /*0750*/  I2FP.F32.S32 R11, R10 ;  /* 0x0000000a000b7245 */ /* 0x020fe20000201400 */
[----:B------:R-:W-:Y:S01]  /*0760*/  IMAD.MOV.U32 R10, RZ, RZ, R13 ;  /* 0x000000ffff0a7224 */ /* 0x000fe200078e000d */
[----:B------:R-:W-:-:S03]  /*0770*/  LEA R13, P3, R18, R13, 0x2 ;  /* 0x0000000d120d7211 */ /* 0x000fc600078610ff */
[----:B--2---:R-:W-:Y:S01]  /*0780*/  FFMA R27, R11, R26, R0 ;  /* 0x0000001a0b1b7223 */ /* 0x004fe20000000000 */
[----:B------:R-:W-:Y:S02]  /*0790*/  IMAD.MOV.U32 R11, RZ, RZ, R12 ;  /* 0x000000ffff0b7224 */ /* 0x000fe400078e000c */
[----:B------:R-:W-:-:S03]  /*07a0*/  IMAD.X R12, R12, 0x1, R15, P3 ;  /* 0x000000010c0c7824 */ /* 0x000fc600018e060f */
[----:B------:R0:W-:Y:S01]  /*07b0*/  STG.E desc[UR36][R10.64], R27 ;  /* 0x0000001b0a007986 */ /* 0x0001e2000c101924 */
[----:B------:R-:W-:Y:S05]  /*07c0*/  @P1 BRA `(.L_x_7) ;  /* 0xfffffffc00a81947 */ /* 0x000fea000383ffff */
.L_x_6:
[----:B------:R-:W-:Y:S05]  /*07d0*/  BSYNC.RECONVERGENT B0 ;  /* 0x0000000000007941 */ /* 0x000fea0003800200 */
.L_x_5:
[----:B------:R-:W-:Y:S05]  /*07e0*/  @!P0 BRA `(.L_x_1) ;  /* 0x0000000400008947 */ /* 0x000fea0003800000 */
[----:B------:R-:W1:Y:S01]  /*07f0*/  LDC.64 R6, c[0x0][0x398] ;  /* 0x0000e600ff067b82 */ /* 0x000e620000000a00 */
[C-C-:B------:R-:W-:Y:S01]  /*0800*/  SHF.L.U64.HI R3, R18.reuse, 0x3, R19.reuse ;  /* 0x0000000312037819 */ /* 0x140fe20000010213 */
[C---:B------:R-:W-:Y:S01]  /*0810*/  IMAD.SHL.U32 R0, R18.reuse, 0x4, RZ ;  /* 0x0000000412007824 */ /* 0x040fe200078e00ff */
[C---:B------:R-:W-:Y:S02]  /*0820*/  SHF.L.U64.HI R2, R18.reuse, 0x2, R19 ;  /* 0x0000000212027819 */ /* 0x040fe40000010213 */
[----:B------:R-:W-:-:S03]  /*0830*/  SHF.L.U32 R25, R18, 0x3, RZ ;  /* 0x0000000312197819 */ /* 0x000fc600000006ff */
[----:B------:R-:W2:Y:S04]  /*0840*/  LDC.64 R4, c[0x0][0x3a0] ;  /* 0x0000e800ff047b82 */ /* 0x000ea80000000a00 */
.L_x_8:
[----:B------:R-:W3:Y:S01]  /*0850*/  LDCU.128 UR4, c[0x0][0x380] ;  /* 0x00007000ff0477ac */ /* 0x000ee20008000c00 */
[----:B01----:R-:W4:Y:S04]  /*0860*/  LDG.E R11, desc[UR36][R6.64] ;  /* 0x00000024060b7981 */ /* 0x003f28000c1e1900 */
[----:B--2---:R-:W2:Y:S01]  /*0870*/  LDG.E R19, desc[UR36][R4.64] ;  /* 0x0000002404137981 */ /* 0x004ea2000c1e1900 */
[----:B---3--:R-:W-:-:S04]  /*0880*/  LEA R12, P0, R21, UR4, 0x3 ;  /* 0x00000004150c7c11 */ /* 0x008fc8000f8018ff */
[----:B------:R-:W-:-:S05]  /*0890*/  LEA.HI.X R13, R21, UR5, R20, 0x3, P0 ;  /* 0x00000005150d7c11 */ /* 0x000fca00080f1c14 */
[----:B------:R-:W3:Y:S04]  /*08a0*/  LDG.E R10, desc[UR36][R12.64] ;  /* 0x000000240c0a7981 */ /* 0x000ee8000c1e1900 */
[----:B------:R-:W5:Y:S01]  /*08b0*/  LDG.E R15, desc[UR36][R12.64+0x4] ;  /* 0x000004240c0f7981 */ /* 0x000f62000c1e1900 */
[----:B------:R-:W-:Y:S02]  /*08c0*/  LEA R14, P0, R21, UR6, 0x2 ;  /* 0x00000006150e7c11 */ /* 0x000fe4000f8010ff */
[----:B---3--:R-:W-:Y:S02]  /*08d0*/  I2FP.F32.S32 R10, R10 ;  /* 0x0000000a000a7245 */ /* 0x008fe40000201400 */
[----:B-----5:R-:W-:-:S03]  /*08e0*/  I2FP.F32.S32 R18, R15 ;  /* 0x0000000f00127245 */ /* 0x020fc60000201400 */
[----:B----4-:R-:W-:Y:S01]  /*08f0*/  FFMA R11, R10, R11, RZ ;  /* 0x0000000b0a0b7223 */ /* 0x010fe200000000ff */
[----:B------:R-:W-:Y:S02]  /*0900*/  IADD3 R10, P1, PT, R12, R25, RZ ;  /* 0x000000190c0a7210 */ /* 0x000fe40007f3e0ff */
[----:B------:R-:W-:Y:S01]  /*0910*/  LEA.HI.X R15, R21, UR7, R20, 0x2, P0 ;  /* 0x00000007150f7c11 */ /* 0x000fe200080f1414 */
[----:B--2---:R-:W-:Y:S02]  /*0920*/  FFMA R27, R18, R19, R11 ;  /* 0x00000013121b7223 */ /* 0x004fe4000000000b */
[----:B------:R-:W-:-:S03]  /*0930*/  IMAD.X R11, R13, 0x1, R3, P1 ;  /* 0x000000010d0b7824 */ /* 0x000fc600008e0603 */
[----:B------:R0:W-:Y:S04]  /*0940*/  STG.E desc[UR36][R14.64], R27 ;  /* 0x0000001b0e007986 */ /* 0x0001e8000c101924 */
[----:B------:R-:W2:Y:S04]  /*0950*/  LDG.E R13, desc[UR36][R10.64] ;  /* 0x000000240a0d7981 */ /* 0x000ea8000c1e1900 */
[----:B------:R-:W3:Y:S04]  /*0960*/  LDG.E R24, desc[UR36][R10.64+0x4] ;  /* 0x000004240a187981 */ /* 0x000ee8000c1e1900 */
[----:B------:R-:W4:Y:S04]  /*0970*/  LDG.E R18, desc[UR36][R6.64] ;  /* 0x0000002406127981 */ /* 0x000f28000c1e1900 */
[----:B------:R-:W5:Y:S01]  /*0980*/  LDG.E R19, desc[UR36][R4.64] ;  /* 0x0000002404137981 */ /* 0x000f62000c1e1900 */
[----:B------:R-:W-:-:S02]  /*0990*/  IADD3 R12, P0, PT, R14, R0, RZ ;  /* 0x000000000e0c7210 */ /* 0x000fc40007f1e0ff */
[----:B--2---:R-:W-:Y:S02]  /*09a0*/  I2FP.F32.S32 R13, R13 ;  /* 0x0000000d000d7245 */ /* 0x004fe40000201400 */
[----:B---3--:R-:W-:-:S03]  /*09b0*/  I2FP.F32.S32 R29, R24 ;  /* 0x00000018001d7245 */ /* 0x008fc60000201400 */
[----:B----4-:R-:W-:Y:S01]  /*09c0*/  FFMA R24, R13, R18, RZ ;  /* 0x000000120d187223 */ /* 0x010fe200000000ff */
[----:B------:R-:W-:Y:S02]  /*09d0*/  IADD3 R18, P1, PT, R10, R25, RZ ;  /* 0x000000190a127210 */ /* 0x000fe40007f3e0ff */
[----:B------:R-:W-:Y:S01]  /*09e0*/  IADD3.X R13, PT, PT, R15, R2, RZ, P0, !PT ;  /* 0x000000020f0d7210 */ /* 0x000fe200007fe4ff */
[----:B-----5:R-:W-:Y:S02]  /*09f0*/  FFMA R29, R29, R19, R24 ;  /* 0x000000131d1d7223 */ /* 0x020fe40000000018 */
[----:B------:R-:W-:-:S03]  /*0a00*/  IMAD.X R19, R11, 0x1, R3, P1 ;  /* 0x000000010b137824 */ /* 0x000fc600008e0603 */
[----:B------:R1:W-:Y:S04]  /*0a10*/  STG.E desc[UR36][R12.64], R29 ;  /* 0x0000001d0c007986 */ /* 0x0003e8000c101924 */
[----:B------:R-:W2:Y:S04]  /*0a20*/  LDG.E R11, desc[UR36][R18.64] ;  /* 0x00000024120b7981 */ /* 0x000ea8000c1e1900 */
[----:B0-----:R-:W3:Y:S04]  /*0a30*/  LDG.E R15, desc[UR36][R18.64+0x4] ;  /* 0x00000424120f7981 */ /* 0x001ee8000c1e1900 */
[----:B------:R-:W4:Y:S04]  /*0a40*/  LDG.E R26, desc[UR36][R6.64] ;  /* 0x00000024061a7981 */ /* 0x000f28000c1e1900 */
[----:B------:R-:W5:Y:S01]  /*0a50*/  LDG.E R24, desc[UR36][R4.64] ;  /* 0x0000002404187981 */ /* 0x000f62000c1e1900 */
[----:B------:R-:W-:-:S02]  /*0a60*/  IADD3 R10, P0, PT, R12, R0, RZ ;  /* 0x000000000c0a7210 */ /* 0x000fc40007f1e0ff */
[----:B------:R-:W-:Y:S02]  /*0a70*/  IADD3 R14, P1, PT, R18, R25, RZ ;  /* 0x00000019120e7210 */ /* 0x000fe40007f3e0ff */
[----:B--2---:R-:W-:Y:S02]  /*0a80*/  I2FP.F32.S32 R11, R11 ;  /* 0x0000000b000b7245 */ /* 0x004fe40000201400 */
[----:B---3--:R-:W-:-:S03]  /*0a90*/  I2FP.F32.S32 R28, R15 ;  /* 0x0000000f001c7245 */ /* 0x008fc60000201400 */
[----:B----4-:R-:W-:Y:S01]  /*0aa0*/  FFMA R27, R11, R26, RZ ;  /* 0x0000001a0b1b7223 */ /* 0x010fe200000000ff */
[----:B------:R-:W-:Y:S01]  /*0ab0*/  IMAD.X R11, R13, 0x1, R2, P0 ;  /* 0x000000010d0b7824 */ /* 0x000fe200000e0602 */
[----:B------:R-:W-:Y:S02]  /*0ac0*/  IADD3.X R15, PT, PT, R19, R3, RZ, P1, !PT ;  /* 0x00000003130f7210 */ /* 0x000fe40000ffe4ff */
[----:B-----5:R-:W-:-:S05]  /*0ad0*/  FFMA R27, R28, R24, R27 ;  /* 0x000000181c1b7223 */ /* 0x020fca000000001b */
[----:B------:R3:W-:Y:S04]  /*0ae0*/  STG.E desc[UR36][R10.64], R27 ;  /* 0x0000001b0a007986 */ /* 0x0007e8000c101924 */
[----:B-1----:R-:W2:Y:S04]  /*0af0*/  LDG.E R13, desc[UR36][R14.64] ;  /* 0x000000240e0d7981 */ /* 0x002ea8000c1e1900 */
[----:B------:R-:W4:Y:S04]  /*0b00*/  LDG.E R19, desc[UR36][R14.64+0x4] ;  /* 0x000004240e137981 */ /* 0x000f28000c1e1900 */
[----:B------:R-:W5:Y:S04]  /*0b10*/  LDG.E R18, desc[UR36][R6.64] ;  /* 0x0000002406127981 */ /* 0x000f68000c1e1900 */
[----:B------:R-:W3:Y:S01]  /*0b20*/  LDG.E R24, desc[UR36][R4.64] ;  /* 0x0000002404187981 */ /* 0x000ee2000c1e1900 */
[----:B------:R-:W-:-:S02]  /*0b30*/  IADD3 R12, P0, PT, R10, R0, RZ ;  /* 0x000000000a0c7210 */ /* 0x000fc40007f1e0ff */
[----:B--2---:R-:W-:Y:S02]  /*0b40*/  I2FP.F32.S32 R13, R13 ;  /* 0x0000000d000d7245 */ /* 0x004fe40000201400 */
[----:B----4-:R-:W-:-:S03]  /*0b50*/  I2FP.F32.S32 R19, R19 ;  /* 0x0000001300137245 */ /* 0x010fc60000201400 */
[----:B-----5:R-:W-:Y:S01]  /*0b60*/  FFMA R18, R13, R18, RZ ;  /* 0x000000120d127223 */ /* 0x020fe200000000ff */
[----:B------:R-:W-:Y:S01]  /*0b70*/  IMAD.X R13, R11, 0x1, R2, P0 ;  /* 0x000000010b0d7824 */ /* 0x000fe200000e0602 */
[----:B------:R-:W-:Y:S02]  /*0b80*/  IADD3 R21, P0, PT, R21, R0, RZ ;  /* 0x0000000015157210 */ /* 0x000fe40007f1e0ff */
[----:B---3--:R-:W-:-:S03]  /*0b90*/  FFMA R19, R19, R24, R18 ;  /* 0x0000001813137223 */ /* 0x008fc60000000012 */
[----:B------:R-:W-:Y:S01]  /*0ba0*/  IMAD.X R20, R20, 0x1, R2, P0 ;  /* 0x0000000114147824 */ /* 0x000fe200000e0602 */
[----:B------:R-:W-:Y:S01]  /*0bb0*/  ISETP.GE.U32.AND P0, PT, R21, R8, PT ;  /* 0x000000081500720c */ /* 0x000fe20003f06070 */
[----:B------:R3:W-:Y:S03]  /*0bc0*/  STG.E desc[UR36][R12.64], R19 ;  /* 0x000000130c007986 */ /* 0x0007e6000c101924 */
[----:B------:R-:W-:-:S13]  /*0bd0*/  ISETP.GE.AND.EX P0, PT, R20, R23, PT, P0 ;  /* 0x000000171400720c */ /* 0x000fda0003f06300 */
[----:B---3--:R-:W-:Y:S05]  /*0be0*/  @!P0 BRA `(.L_x_8) ;  /* 0xfffffffc00188947 */ /* 0x008fea000383ffff */
.L_x_1:
[----:B------:R-:W-:Y:S05]  /*0bf0*/  WARPSYNC.ALL ;  /* 0x0000000000007948 */ /* 0x000fea0003800000 */
[----:B------:R-:W1:Y:S01]  /*0c00*/  LDC.64 R4, c[0x0][0x380] ;  /* 0x0000e000ff047b82 */ /* 0x000e620000000a00 */
[----:B------:R-:W-:-:S07]  /*0c10*/  IMAD R3, R16, 0xa, RZ ;  /* 0x0000000a10037824 */ /* 0x000fce00078e02ff */
[----:B------:R-:W2:Y:S01]  /*0c20*/  LDC.64 R20, c[0x0][0x388] ;  /* 0x0000e200ff147b82 */ /* 0x000ea20000000a00 */
[----:B-1----:R-:W-:-:S07]  /*0c30*/  IMAD.WIDE R4, R3, 0x4, R4 ;  /* 0x0000000403047825 */ /* 0x002fce00078e0204 */
[----:B------:R-:W-:Y:S06]  /*0c40*/  BAR.SYNC.DEFER_BLOCKING 0x0 ;  /* 0x0000000000007b1d */ /* 0x000fec0000010000 */
[----:B------:R-:W3:Y:S04]  /*0c50*/  LDG.E R15, desc[UR36][R4.64+0x4] ;  /* 0x00000424040f7981 */ /* 0x000ee8000c1e1900 */
[----:B0-----:R-:W4:Y:S04]  /*0c60*/  LDG.E R11, desc[UR36][R4.64+0xc] ;  /* 0x00000c24040b7981 */ /* 0x001f28000c1e1900 */
[----:B------:R-:W5:Y:S04]  /*0c70*/  LDG.E R19, desc[UR36][R4.64+0x14] ;  /* 0x0000142404137981 */ /* 0x000f68000c1e1900 */
[----:B------:R-:W5:Y:S04]  /*0c80*/  LDG.E R13, desc[UR36][R4.64+0x1c] ;  /* 0x00001c24040d7981 */ /* 0x000f68000c1e1900 */
[----:B------:R5:W5:Y:S01]  /*0c90*/  LDG.E R7, desc[UR36][R4.64+0x24] ;  /* 0x0000242404077981 */ /* 0x000b62000c1e1900 */
[----:B------:R-:W-:-:S04]  /*0ca0*/  IMAD R3, R16, 0x5, RZ ;  /* 0x0000000510037824 */ /* 0x000fc800078e02ff */
[----:B--2---:R-:W-:Y:S02]  /*0cb0*/  IMAD.WIDE R20, R3, 0x4, R20 ;  /* 0x0000000403147825 */ /* 0x004fe400078e0214 */
[----:B------:R-:W3:Y:S03]  /*0cc0*/  LDC.64 R2, c[0x0][0x390] ;  /* 0x0000e400ff027b82 */ /* 0x000ee60000000a00 */
[----:B------:R-:W2:Y:S04]  /*0cd0*/  LDG.E R0, desc[UR36][R20.64+0x4] ;  /* 0x0000042414007981 */ /* 0x000ea8000c1e1900 */
[----:B------:R-:W2:Y:S04]  /*0ce0*/  LDG.E R6, desc[UR36][R20.64] ;  /* 0x0000002414067981 */ /* 0x000ea8000c1e1900 */
[----:B------:R-:W2:Y:S04]  /*0cf0*/  LDG.E R8, desc[UR36][R20.64+0x8] ;  /* 0x0000082414087981 */ /* 0x000ea8000c1e1900 */
[----:B------:R-:W2:Y:S04]  /*0d00*/  LDG.E R9, desc[UR36][R20.64+0xc] ;  /* 0x00000c2414097981 */ /* 0x000ea8000c1e1900 */
[----:B------:R-:W2:Y:S01]  /*0d10*/  LDG.E R12, desc[UR36][R20.64+0x10] ;  /* 0x00001024140c7981 */ /* 0x000ea2000c1e1900 */
[----:B---3--:R-:W-:-:S04]  /*0d20*/  IMAD.WIDE R14, R15, 0x4, R2 ;  /* 0x000000040f0e7825 */ /* 0x008fc800078e0202 */
[--C-:B----4-:R-:W-:Y:S02]  /*0d30*/  IMAD.WIDE R10, R11, 0x4, R2.reuse ;  /* 0x000000040b0a7825 */ /* 0x110fe400078e0202 */
[----:B------:R-:W3:Y:S02]  /*0d40*/  LDG.E R14, desc[UR36][R14.64] ;  /* 0x000000240e0e7981 */ /* 0x000ee4000c1e1900 */
[--C-:B-----5:R-:W-:Y:S02]  /*0d50*/  IMAD.WIDE R4, R19, 0x4, R2.reuse ;  /* 0x0000000413047825 */ /* 0x120fe400078e0202 */
[----:B------:R-:W3:Y:S02]  /*0d60*/  LDG.E R11, desc[UR36][R10.64] ;  /* 0x000000240a0b7981 */ /* 0x000ee4000c1e1900 */
[--C-:B------:R-:W-:Y:S02]  /*0d70*/  IMAD.WIDE R18, R13, 0x4, R2.reuse ;  /* 0x000000040d127825 */ /* 0x100fe400078e0202 */
[----:B------:R0:W4:Y:S02]  /*0d80*/  LDG.E R4, desc[UR36][R4.64] ;  /* 0x0000002404047981 */ /* 0x000124000c1e1900 */
[----:B------:R-:W-:-:S02]  /*0d90*/  IMAD.WIDE R2, R7, 0x4, R2 ;  /* 0x0000000407027825 */ /* 0x000fc400078e0202 */
[----:B------:R-:W5:Y:S04]  /*0da0*/  LDG.E R13, desc[UR36][R18.64] ;  /* 0x00000024120d7981 */ /* 0x000f68000c1e1900 */
[----:B------:R-:W5:Y:S01]  /*0db0*/  LDG.E R3, desc[UR36][R2.64] ;  /* 0x0000002402037981 */ /* 0x000f62000c1e1900 */
[----:B------:R-:W1:Y:S01]  /*0dc0*/  S2UR UR38, SR_CgaCtaId ;  /* 0x00000000002679c3 */ /* 0x000e620000008800 */
[----:B------:R-:W-:Y:S01]  /*0dd0*/  UMOV UR4, 0x400 ;  /* 0x0000040000047882 */ /* 0x000fe20000000000 */
[----:B------:R-:W-:Y:S01]  /*0de0*/  ISETP.NE.AND P0, PT, R17, RZ, PT ;  /* 0x000000ff1100720c */ /* 0x000fe20003f05270 */
[----:B--2---:R-:W-:Y:S01]  /*0df0*/  FMUL R7, R0, R0 ;  /* 0x0000000000077220 */ /* 0x004fe20000400000 */
[----:B------:R-:W-:-:S03]  /*0e00*/  HFMA2 R0, -RZ, RZ, 0.96630859375, -0.0022525787353515625 ;  /* 0x3bbb989dff007431 */ /* 0x000fc600000001ff */
[----:B------:R-:W-:-:S04]  /*0e10*/  FFMA R7, R6, -R6, -R7 ;  /* 0x8000000606077223 */ /* 0x000fc80000000807 */
[----:B------:R-:W-:Y:S01]  /*0e20*/  FFMA R8, -R8, R8, R7 ;  /* 0x0000000808087223 */ /* 0x000fe20000000107 */
[----:B------:R-:W-:-:S03]  /*0e30*/  IMAD.MOV.U32 R7, RZ, RZ, 0x437c0000 ;  /* 0x437c0000ff077424 */ /* 0x000fc600078e00ff */
[----:B------:R-:W-:-:S04]  /*0e40*/  FFMA R9, -R9, R9, R8 ;  /* 0x0000000909097223 */ /* 0x000fc80000000108 */
[----:B------:R-:W-:-:S04]  /*0e50*/  FFMA R9, -R12, R12, R9 ;  /* 0x0000000c0c097223 */ /* 0x000fc80000000109 */
[----:B------:R-:W-:Y:S01]  /*0e60*/  FFMA.SAT R0, R9, R0, 0.5 ;  /* 0x3f00000009007423 */ /* 0x000fe20000002000 */
[----:B-1----:R-:W-:-:S03]  /*0e70*/  ULEA UR38, UR38, UR4, 0x18 ;  /* 0x0000000426267291 */ /* 0x002fc6000f8ec0ff */
[----:B------:R-:W-:-:S04]  /*0e80*/  FFMA.RM R0, R0, R7, 12582913 ;  /* 0x4b40000100007423 */ /* 0x000fc80000004007 */
[C---:B------:R-:W-:Y:S01]  /*0e90*/  FADD R6, R0.reuse, -12583039 ;  /* 0xcb40007f00067421 */ /* 0x040fe20000000000 */
[----:B------:R-:W-:-:S03]  /*0ea0*/  IMAD.SHL.U32 R0, R0, 0x800000, RZ ;  /* 0x0080000000007824 */ /* 0x000fc600078e00ff */
[----:B------:R-:W-:-:S04]  /*0eb0*/  FFMA R6, R9, 1.4426950216293334961, -R6 ;  /* 0x3fb8aa3b09067823 */ /* 0x000fc80000000806 */
[----:B------:R-:W-:-:S04]  /*0ec0*/  FFMA R6, R9, 1.925963033500011079e-08, R6 ;  /* 0x32a5706009067823 */ /* 0x000fc80000000006 */
[----:B0-----:R-:W0:Y:S02]  /*0ed0*/  MUFU.EX2 R5, R6 ;  /* 0x0000000600057308 */ /* 0x001e240000000800 */
[----:B0-----:R-:W-:Y:S01]  /*0ee0*/  FMUL R0, R0, R5 ;  /* 0x0000000500007220 */ /* 0x001fe20000400000 */
[----:B------:R-:W-:Y:S01]  /*0ef0*/  LEA R5, R17, UR38, 0x2 ;  /* 0x0000002611057c11 */ /* 0x000fe2000f8e10ff */
[----:B---3--:R-:W-:-:S04]  /*0f00*/  FMUL R11, R14, R11 ;  /* 0x0000000b0e0b7220 */ /* 0x008fc80000400000 */
[----:B----4-:R-:W-:-:S04]  /*0f10*/  FMUL R4, R11, R4 ;  /* 0x000000040b047220 */ /* 0x010fc80000400000 */
[----:B-----5:R-:W-:-:S04]  /*0f20*/  FMUL R4, R4, R13 ;  /* 0x0000000d04047220 */ /* 0x020fc80000400000 */
[----:B------:R-:W-:-:S04]  /*0f30*/  FMUL R3, R4, R3 ;  /* 0x0000000304037220 */ /* 0x000fc80000400000 */
[----:B------:R-:W-:-:S05]  /*0f40*/  FMUL R0, R3, R0 ;  /* 0x0000000003007220 */ /* 0x000fca0000400000 */
[----:B------:R0:W-:Y:S01]  /*0f50*/  STS [R5], R0 ;  /* 0x0000000005007388 */ /* 0x0001e20000000800 */
[----:B------:R-:W-:Y:S06]  /*0f60*/  BAR.SYNC.DEFER_BLOCKING 0x0 ;  /* 0x0000000000007b1d */ /* 0x000fec0000010000 */
[----:B------:R-:W-:Y:S05]  /*0f70*/  @P0 EXIT ;  /* 0x000000000000094d */ /* 0x000fea0003800000 */
[----:B------:R-:W-:-:S13]  /*0f80*/  ISETP.NE.AND P0, PT, R22, 0xf3, PT ;  /* 0x000000f31600780c */ /* 0x000fda0003f05270 */
[----:B------:R-:W-:Y:S05]  /*0f90*/  @!P0 BRA `(.L_x_9) ;  /* 0x0000000000408947 */ /* 0x000fea0003800000 */
[----:B0-----:R-:W-:Y:S01]  /*0fa0*/  MOV R0, 0x0 ;  /* 0x0000000000007802 */ /* 0x001fe20000000f00 */
[----:B------:R-:W0:Y:S01]  /*0fb0*/  LDCU.64 UR4, c[0x4][0x20] ;  /* 0x01000400ff0477ac */ /* 0x000e220008000a00 */
[----:B------:R-:W-:Y:S02]  /*0fc0*/  HFMA2 R8, -RZ, RZ, 0, 2.801418304443359375e-06 ;  /* 0x0000002fff087431 */ /* 0x000fe400000001ff */
[----:B------:R-:W-:Y:S01]  /*0fd0*/  IMAD.MOV.U32 R12, RZ, RZ, 0x1 ;  /* 0x00000001ff0c7424 */ /* 0x000fe200078e00ff */
[----:B------:R1:W2:Y:S01]  /*0fe0*/  LDC.64 R2, c[0x4][R0] ;  /* 0x0100000000027b82 */ /* 0x0002a20000000a00 */
[----:B------:R-:W3:Y:S01]  /*0ff0*/  LDCU.64 UR6, c[0x4][0x18] ;  /* 0x01000300ff0677ac */ /* 0x000ee20008000a00 */
[----:B------:R-:W-:Y:S01]  /*1000*/  MOV R13, RZ ;  /* 0x000000ff000d7202 */ /* 0x000fe20000000f00 */
[----:B------:R-:W4:Y:S01]  /*1010*/  LDCU.64 UR8, c[0x4][0x8] ;  /* 0x01000100ff0877ac */ /* 0x000f220008000a00 */
[----:B0-----:R-:W-:Y:S01]  /*1020*/  MOV R4, UR4 ;  /* 0x0000000400047c02 */ /* 0x001fe20008000f00 */
[----:B------:R-:W-:Y:S01]  /*1030*/  IMAD.U32 R5, RZ, RZ, UR5 ;  /* 0x00000005ff057e24 */ /* 0x000fe2000f8e00ff */
[----:B---3--:R-:W-:Y:S01]  /*1040*/  MOV R6, UR6 ;  /* 0x0000000600067c02 */ /* 0x008fe20008000f00 */
[----:B------:R-:W-:Y:S01]  /*1050*/  IMAD.U32 R7, RZ, RZ, UR7 ;  /* 0x00000007ff077e24 */ /* 0x000fe2000f8e00ff */
[----:B----4-:R-:W-:Y:S01]  /*1060*/  MOV R10, UR8 ;  /* 0x00000008000a7c02 */ /* 0x010fe20008000f00 */
[----:B-1----:R-:W-:-:S07]  /*1070*/  IMAD.U32 R11, RZ, RZ, UR9 ;  /* 0x00000009ff0b7e24 */ /* 0x002fce000f8e00ff */
[----:B------:R-:W-:-:S07]  /*1080*/  LEPC R20, `(.L_x_9) ;  /* 0x000000001014794e */ /* 0x000fce0000000000 */
[----:B--2---:R-:W-:Y:S05]  /*1090*/  CALL.ABS.NOINC R2 ;  /* 0x0000000002007343 */ /* 0x004fea0003c00000 */
.L_x_9:
[C---:B------:R-:W-:Y:S01]  /*10a0*/  ISETP.GE.U32.AND P0, PT, R22.reuse, 0x10, PT ;  /* 0x000000101600780c */ /* 0x040fe20003f06070 */
[----:B0-----:R-:W-:Y:S01]  /*10b0*/  HFMA2 R0, -RZ, RZ, 0, 0 ;  /* 0x00000000ff007431 */ /* 0x001fe200000001ff */
[----:B------:R-:W-:Y:S01]  /*10c0*/  LOP3.LUT R20, R22, 0xf, RZ, 0xc0, !PT ;  /* 0x0000000f16147812 */ /* 0x000fe200078ec0ff */
[----:B------:R-:W-:-:S03]  /*10d0*/  IMAD.MOV.U32 R19, RZ, RZ, RZ ;  /* 0x000000ffff137224 */ /* 0x000fc600078e00ff */
[----:B------:R-:W-:-:S07]  /*10e0*/  ISETP.NE.AND P1, PT, R20, RZ, PT ;  /* 0x000000ff1400720c */ /* 0x000fce0003f25270 */
[----:B------:R-:W-:Y:S06]  /*10f0*/  @!P0 BRA `(.L_x_10) ;  /* 0x0000000000808947 */ /* 0x000fec0003800000 */
[----:B------:R-:W-:Y:S01]  /*1100*/  UIADD3 UR4, UPT, UPT, UR38, 0x20, URZ ;  /* 0x0000002026047890 */ /* 0x000fe2000fffe0ff */
[C---:B------:R-:W-:Y:S01]  /*1110*/  LOP3.LUT R3, R22.reuse, 0xfffffff0, RZ, 0xc0, !PT ;  /* 0xfffffff016037812 */ /* 0x040fe200078ec0ff */
[----:B------:R-:W-:Y:S01]  /*1120*/  BSSY.RECONVERGENT B0, `(.L_x_10) ;  /* 0x000001d000007945 */ /* 0x000fe20003800200 */
[----:B------:R-:W-:Y:S01]  /*1130*/  LOP3.LUT R0, R22, 0x7f0, RZ, 0xc0, !PT ;  /* 0x000007f016007812 */ /* 0x000fe200078ec0ff */
[----:B------:R-:W-:Y:S01]  /*1140*/  IMAD.MOV.U32 R19, RZ, RZ, RZ ;  /* 0x000000ffff137224 */ /* 0x000fe200078e00ff */
[----:B------:R-:W-:Y:S01]  /*1150*/  IADD3 R3, PT, PT, -R3, RZ, RZ ;  /* 0x000000ff03037210 */ /* 0x000fe20007ffe1ff */
[----:B------:R-:W-:-:S07]  /*1160*/  IMAD.U32 R2, RZ, RZ, UR4 ;  /* 0x00000004ff027e24 */ /* 0x000fce000f8e00ff */
.L_x_11:
[----:B------:R-:W0:Y:S01]  /*1170*/  LDS.128 R4, [R2+-0x20] ;  /* 0xffffe00002047984 */ /* 0x000e220000000c00 */
[----:B------:R-:W-:-:S03]  /*1180*/  IADD3 R3, PT, PT, R3, 0x10, RZ ;  /* 0x0000001003037810 */ /* 0x000fc60007ffe0ff */
[----:B------:R-:W1:Y:S01]  /*1190*/  LDS.128 R8, [R2+-0x10] ;  /* 0xfffff00002087984 */ /* 0x000e620000000c00 */
[----:B------:R-:W-:-:S03]  /*11a0*/  ISETP.NE.AND P0, PT, R3, RZ, PT ;  /* 0x000000ff0300720c */ /* 0x000fc60003f05270 */
[----:B------:R-:W2:Y:S01]  /*11b0*/  LDS.128 R12, [R2] ;  /* 0x00000000020c7984 */ /* 0x000ea20000000c00 */
[----:B0-----:R-:W-:-:S03]  /*11c0*/  FADD R4, R4, R19 ;  /* 0x0000001304047221 */ /* 0x001fc60000000000 */
[----:B------:R0:W3:Y:S01]  /*11d0*/  LDS.128 R16, [R2+0x10] ;  /* 0x0000100002107984 */ /* 0x0000e20000000c00 */
[----:B------:R-:W-:-:S04]  /*11e0*/  FADD R5, R4, R5 ;  /* 0x0000000504057221 */ /* 0x000fc80000000000 */
[----:B------:R-:W-:Y:S01]  /*11f0*/  FADD R6, R5, R6 ;  /* 0x0000000605067221 */ /* 0x000fe20000000000 */
[----:B0-----:R-:W-:-:S03]  /*1200*/  VIADD R2, R2, 0x40 ;  /* 0x0000004002027836 */ /* 0x001fc60000000000 */
[----:B------:R-:W-:-:S04]  /*1210*/  FADD R7, R6, R7 ;  /* 0x0000000706077221 */ /* 0x000fc80000000000 */
[----:B-1----:R-:W-:-:S04]  /*1220*/  FADD R8, R7, R8 ;  /* 0x0000000807087221 */ /* 0x002fc80000000000 */
[----:B------:R-:W-:-:S04]  /*1230*/  FADD R9, R8, R9 ;  /* 0x0000000908097221 */ /* 0x000fc80000000000 */
[----:B------:R-:W-:-:S04]  /*1240*/  FADD R10, R9, R10 ;  /* 0x0000000a090a7221 */ /* 0x000fc80000000000 */
[----:B------:R-:W-:-:S04]  /*1250*/  FADD R11, R10, R11 ;  /* 0x0000000b0a0b7221 */ /* 0x000fc80000000000 */
[----:B--2---:R-:W-:-:S04]  /*1260*/  FADD R12, R11, R12 ;  /* 0x0000000c0b0c7221 */ /* 0x004fc80000000000 */
[----:B------:R-:W-:-:S04]  /*1270*/  FADD R13, R12, R13 ;  /* 0x0000000d0c0d7221 */ /* 0x000fc80000000000 */
[----:B------:R-:W-:-:S04]  /*1280*/  FADD R14, R13, R14 ;  /* 0x0000000e0d0e7221 */ /* 0x000fc80000000000 */
[----:B------:R-:W-:-:S04]  /*1290*/  FADD R15, R14, R15 ;  /* 0x0000000f0e0f7221 */ /* 0x000fc80000000000 */
[----:B---3--:R-:W-:-:S04]  /*12a0*/  FADD R16, R15, R16 ;  /* 0x000000100f107221 */ /* 0x008fc80000000000 */
[----:B------:R-:W-:-:S04]  /*12b0*/  FADD R17, R16, R17 ;  /* 0x0000001110117221 */ /* 0x000fc80000000000 */
[----:B------:R-:W-:-:S04]  /*12c0*/  FADD R18, R17, R18 ;  /* 0x0000001211127221 */ /* 0x000fc80000000000 */
[----:B------:R-:W-:Y:S01]  /*12d0*/  FADD R19, R18, R19 ;  /* 0x0000001312137221 */ /* 0x000fe20000000000 */
[----:B------:R-:W-:Y:S06]  /*12e0*/  @P0 BRA `(.L_x_11) ;  /* 0xfffffffc00a00947 */ /* 0x000fec000383ffff */
[----:B------:R-:W-:Y:S05]  /*12f0*/  BSYNC.RECONVERGENT B0 ;  /* 0x0000000000007941 */ /* 0x000fea0003800200 */
.L_x_10:
[----:B------:R-:W-:Y:S05]  /*1300*/  @!P1 BRA `(.L_x_12) ;  /* 0x00000000009c9947 */ /* 0x000fea0003800000 */
[----:B------:R-:W-:Y:S02]  /*1310*/  ISETP.GE.U32.AND P0, PT, R20, 0x8, PT ;  /* 0x000000081400780c */ /* 0x000fe40003f06070 */
[----:B------:R-:W-:-:S04]  /*1320*/  LOP3.LUT R3, R22, 0x7, RZ, 0xc0, !PT ;  /* 0x0000000716037812 */ /* 0x000fc800078ec0ff */
[----:B------:R-:W-:-:S07]  /*1330*/  ISETP.NE.AND P1, PT, R3, RZ, PT ;  /* 0x000000ff0300720c */ /* 0x000fce0003f25270 */
[----:B------:R-:W-:Y:S06]  /*1340*/  @!P0 BRA `(.L_x_13) ;  /* 0x0000000000308947 */ /* 0x000fec0003800000 */
[C---:B------:R-:W-:Y:S02]  /*1350*/  LEA R2, R0.reuse, UR38, 0x2 ;  /* 0x0000002600027c11 */ /* 0x040fe4000f8e10ff */
[----:B------:R-:W-:-:S03]  /*1360*/  IADD3 R0, PT, PT, R0, 0x8, RZ ;  /* 0x0000000800007810 */ /* 0x000fc60007ffe0ff */
[----:B------:R-:W0:Y:S04]  /*1370*/  LDS.128 R4, [R2] ;  /* 0x0000000002047984 */ /* 0x000e280000000c00 */
[----:B------:R-:W1:Y:S01]  /*1380*/  LDS.128 R8, [R2+0x10] ;  /* 0x0000100002087984 */ /* 0x000e620000000c00 */
[----:B0-----:R-:W-:-:S04]  /*1390*/  FADD R4, R19, R4 ;  /* 0x0000000413047221 */ /* 0x001fc80000000000 */
[----:B------:R-:W-:-:S04]  /*13a0*/  FADD R5, R4, R5 ;  /* 0x0000000504057221 */ /* 0x000fc80000000000 */
[----:B------:R-:W-:-:S04]  /*13b0*/  FADD R6, R5, R6 ;  /* 0x0000000605067221 */ /* 0x000fc80000000000 */
[----:B------:R-:W-:-:S04]  /*13c0*/  FADD R7, R6, R7 ;  /* 0x0000000706077221 */ /* 0x000fc80000000000 */
[----:B-1----:R-:W-:-:S04]  /*13d0*/  FADD R8, R7, R8 ;  /* 0x0000000807087221 */ /* 0x002fc80000000000 */
[----:B------:R-:W-:-:S04]  /*13e0*/  FADD R9, R8, R9 ;  /* 0x0000000908097221 */ /* 0x000fc80000000000 */
[----:B------:R-:W-:-:S04]  /*13f0*/  FADD R10, R9, R10 ;  /* 0x0000000a090a7221 */ /* 0x000fc80000000000 */
[----:B------:R-:W-:-:S07]  /*1400*/  FADD R19, R10, R11 ;  /* 0x0000000b0a137221 */ /* 0x000fce0000000000 */
.L_x_13:
[----:B------:R-:W-:Y:S04]  /*1410*/  BSSY.RECONVERGENT B0, `(.L_x_12) ;  /* 0x0000016000007945 */ /* 0x000fe80003800200 */
[----:B------:R-:W-:Y:S05]  /*1420*/  @!P1 BRA `(.L_x_14) ;  /* 0x0000000000509947 */ /* 0x000fea0003800000 */
[----:B------:R-:W-:Y:S02]  /*1430*/  ISETP.GE.U32.AND P0, PT, R3, 0x4, PT ;  /* 0x000000040300780c */ /* 0x000fe40003f06070 */
[----:B------:R-:W-:-:S04]  /*1440*/  LOP3.LUT R22, R22, 0x3, RZ, 0xc0, !PT ;  /* 0x0000000316167812 */ /* 0x000fc800078ec0ff */
[----:B------:R-:W-:-:S07]  /*1450*/  ISETP.NE.AND P1, PT, R22, RZ, PT ;  /* 0x000000ff1600720c */ /* 0x000fce0003f25270 */
[----:B------:R-:W-:Y:S06]  /*1460*/  @!P0 BRA `(.L_x_15) ;  /* 0x00000000001c8947 */ /* 0x000fec0003800000 */
[C---:B------:R-:W-:Y:S01]  /*1470*/  LEA R4, R0.reuse, UR38, 0x2 ;  /* 0x0000002600047c11 */ /* 0x040fe2000f8e10ff */
[----:B------:R-:W-:-:S05]  /*1480*/  VIADD R0, R0, 0x4 ;  /* 0x0000000400007836 */ /* 0x000fca0000000000 */
[----:B------:R-:W0:Y:S02]  /*1490*/  LDS.128 R4, [R4] ;  /* 0x0000000004047984 */ /* 0x000e240000000c00 */
[----:B0-----:R-:W-:-:S04]  /*14a0*/  FADD R2, R19, R4 ;  /* 0x0000000413027221 */ /* 0x001fc80000000000 */
[----:B------:R-:W-:-:S04]  /*14b0*/  FADD R5, R2, R5 ;  /* 0x0000000502057221 */ /* 0x000fc80000000000 */
[----:B------:R-:W-:-:S04]  /*14c0*/  FADD R6, R5, R6 ;  /* 0x0000000605067221 */ /* 0x000fc80000000000 */
[----:B------:R-:W-:-:S07]  /*14d0*/  FADD R19, R6, R7 ;  /* 0x0000000706137221 */ /* 0x000fce0000000000 */
.L_x_15:
[----:B------:R-:W-:Y:S05]  /*14e0*/  @!P1 BRA `(.L_x_14) ;  /* 0x0000000000209947 */ /* 0x000fea0003800000 */
[----:B------:R-:W-:Y:S02]  /*14f0*/  LEA R0, R0, UR38, 0x2 ;  /* 0x0000002600007c11 */ /* 0x000fe4000f8e10ff */
[----:B------:R-:W-:-:S07]  /*1500*/  IADD3 R22, PT, PT, -R22, RZ, RZ ;  /* 0x000000ff16167210 */ /* 0x000fce0007ffe1ff */
.L_x_16:
[----:B------:R0:W1:Y:S01]  /*1510*/  LDS R2, [R0] ;  /* 0x0000000000027984 */ /* 0x0000620000000800 */
[----:B------:R-:W-:-:S05]  /*1520*/  VIADD R22, R22, 0x1 ;  /* 0x0000000116167836 */ /* 0x000fca0000000000 */
[----:B------:R-:W-:Y:S02]  /*1530*/  ISETP.NE.AND P0, PT, R22, RZ, PT ;  /* 0x000000ff1600720c */ /* 0x000fe40003f05270 */
[----:B0-----:R-:W-:Y:S01]  /*1540*/  IADD3 R0, PT, PT, R0, 0x4, RZ ;  /* 0x0000000400007810 */ /* 0x001fe20007ffe0ff */
[----:B-1----:R-:W-:-:S10]  /*1550*/  FADD R19, R2, R19 ;  /* 0x0000001302137221 */ /* 0x002fd40000000000 */
[----:B------:R-:W-:Y:S05]  /*1560*/  @P0 BRA `(.L_x_16) ;  /* 0xfffffffc00e80947 */ /* 0x000fea000383ffff */
.L_x_14:
[----:B------:R-:W-:Y:S05]  /*1570*/  BSYNC.RECONVERGENT B0 ;  /* 0x0000000000007941 */ /* 0x000fea0003800200 */
.L_x_12:
[----:B------:R-:W0:Y:S02]  /*1580*/  LDC.64 R2, c[0x0][0x3b0] ;  /* 0x0000ec00ff027b82 */ /* 0x000e240000000a00 */
[----:B0-----:R-:W-:Y:S01]  /*1590*/  REDG.E.ADD.F32.FTZ.RN.STRONG.GPU desc[UR36][R2.64], R19 ;  /* 0x00000013020079a6 */ /* 0x001fe2000c12f324 */
[----:B------:R-:W-:Y:S05]  /*15a0*/  EXIT ;  /* 0x000000000000794d */ /* 0x000fea0003800000 */
        .weak           $__internal_0_$__cuda_sm20_div_u64
        .type           $__internal_0_$__cuda_sm20_div_u64,@function
        .size           $__internal_0_$__cuda_sm20_div_u64,(.L_x_18 - $__internal_0_$__cuda_sm20_div_u64)
$__internal_0_$__cuda_sm20_div_u64:
[----:B------:R-:W0:Y:S08]  /*15b0*/  I2F.U64.RP R11, R18 ;  /* 0x00000012000b7312 */ /* 0x000e300000309000 */
[----:B0-----:R-:W0:Y:S02]  /*15c0*/  MUFU.RCP R11, R11 ;  /* 0x0000000b000b7308 */ /* 0x001e240000001000 */
[----:B0-----:R-:W-:-:S06]  /*15d0*/  VIADD R2, R11, 0x1ffffffe ;  /* 0x1ffffffe0b027836 */ /* 0x001fcc0000000000 */
[----:B------:R-:W0:Y:S02]  /*15e0*/  F2I.U64.TRUNC R2, R2 ;  /* 0x0000000200027311 */ /* 0x000e24000020d800 */
[----:B0-----:R-:W-:-:S04]  /*15f0*/  IMAD.WIDE.U32 R4, R2, R18, RZ ;  /* 0x0000001202047225 */ /* 0x001fc800078e00ff */
[----:B------:R-:W-:Y:S01]  /*1600*/  IMAD R5, R2, R19, R5 ;  /* 0x0000001302057224 */ /* 0x000fe200078e0205 */
[----:B------:R-:W-:-:S03]  /*1610*/  IADD3 R13, P0, PT, RZ, -R4, RZ ;  /* 0x80000004ff0d7210 */ /* 0x000fc60007f1e0ff */
[----:B------:R-:W-:Y:S02]  /*1620*/  IMAD R5, R3, R18, R5 ;  /* 0x0000001203057224 */ /* 0x000fe400078e0205 */
[----:B------:R-:W-:-:S03]  /*1630*/  IMAD.HI.U32 R4, R2, R13, RZ ;  /* 0x0000000d02047227 */ /* 0x000fc600078e00ff */
[----:B------:R-:W-:Y:S01]  /*1640*/  IADD3.X R15, PT, PT, RZ, ~R5, RZ, P0, !PT ;  /* 0x80000005ff0f7210 */ /* 0x000fe200007fe4ff */
[----:B------:R-:W-:-:S04]  /*1650*/  IMAD.MOV.U32 R5, RZ, RZ, R2 ;  /* 0x000000ffff057224 */ /* 0x000fc800078e0002 */
[----:B------:R-:W-:-:S04]  /*1660*/  IMAD.WIDE.U32 R4, P0, R2, R15, R4 ;  /* 0x0000000f02047225 */ /* 0x000fc80007800004 */
[C---:B------:R-:W-:Y:S02]  /*1670*/  IMAD R11, R3.reuse, R15, RZ ;  /* 0x0000000f030b7224 */ /* 0x040fe400078e02ff */
[----:B------:R-:W-:-:S04]  /*1680*/  IMAD.HI.U32 R4, P1, R3, R13, R4 ;  /* 0x0000000d03047227 */ /* 0x000fc80007820004 */
[----:B------:R-:W-:Y:S01]  /*1690*/  IMAD.HI.U32 R15, R3, R15, RZ ;  /* 0x0000000f030f7227 */ /* 0x000fe200078e00ff */
[----:B------:R-:W-:-:S04]  /*16a0*/  IADD3 R5, P2, PT, R11, R4, RZ ;  /* 0x000000040b057210 */ /* 0x000fc80007f5e0ff */
[----:B------:R-:W-:Y:S01]  /*16b0*/  IADD3.X R4, PT, PT, R15, R3, RZ, P0, !PT ;  /* 0x000000030f047210 */ /* 0x000fe200007fe4ff */
[----:B------:R-:W-:-:S03]  /*16c0*/  IMAD.WIDE.U32 R2, R5, R18, RZ ;  /* 0x0000001205027225 */ /* 0x000fc600078e00ff */
[----:B------:R-:W-:Y:S01]  /*16d0*/  IADD3.X R11, PT, PT, RZ, RZ, R4, P2, P1 ;  /* 0x000000ffff0b7210 */ /* 0x000fe200017e2404 */
[----:B------:R-:W-:Y:S01]  /*16e0*/  IMAD R3, R5, R19, R3 ;  /* 0x0000001305037224 */ /* 0x000fe200078e0203 */
[----:B------:R-:W-:-:S03]  /*16f0*/  IADD3 R13, P0, PT, RZ, -R2, RZ ;  /* 0x80000002ff0d7210 */ /* 0x000fc60007f1e0ff */
[----:B------:R-:W-:Y:S02]  /*1700*/  IMAD R3, R11, R18, R3 ;  /* 0x000000120b037224 */ /* 0x000fe400078e0203 */
[----:B------:R-:W-:-:S04]  /*1710*/  IMAD.HI.U32 R4, R5, R13, RZ ;  /* 0x0000000d05047227 */ /* 0x000fc800078e00ff */
[----:B------:R-:W-:Y:S02]  /*1720*/  IMAD.X R2, RZ, RZ, ~R3, P0 ;  /* 0x000000ffff027224 */ /* 0x000fe400000e0e03 */
[----:B------:R-:W-:Y:S02]  /*1730*/  IMAD.MOV.U32 R3, RZ, RZ, RZ ;  /* 0x000000ffff037224 */ /* 0x000fe400078e00ff */
[----:B------:R-:W-:-:S04]  /*1740*/  IMAD.WIDE.U32 R4, P0, R5, R2, R4 ;  /* 0x0000000205047225 */ /* 0x000fc80007800004 */
[C---:B------:R-:W-:Y:S02]  /*1750*/  IMAD R12, R11.reuse, R2, RZ ;  /* 0x000000020b0c7224 */ /* 0x040fe400078e02ff */
[----:B------:R-:W-:-:S04]  /*1760*/  IMAD.HI.U32 R5, P1, R11, R13, R4 ;  /* 0x0000000d0b057227 */ /* 0x000fc80007820004 */
[----:B------:R-:W-:Y:S01]  /*1770*/  IMAD.HI.U32 R2, R11, R2, RZ ;  /* 0x000000020b027227 */ /* 0x000fe200078e00ff */
[----:B------:R-:W-:-:S04]  /*1780*/  IADD3 R5, P2, PT, R12, R5, RZ ;  /* 0x000000050c057210 */ /* 0x000fc80007f5e0ff */
[----:B------:R-:W-:Y:S01]  /*1790*/  IADD3.X R11, PT, PT, R2, R11, RZ, P0, !PT ;  /* 0x0000000b020b7210 */ /* 0x000fe200007fe4ff */
[----:B------:R-:W-:-:S03]  /*17a0*/  IMAD.HI.U32 R2, R5, R7, RZ ;  /* 0x0000000705027227 */ /* 0x000fc600078e00ff */
[----:B------:R-:W-:Y:S01]  /*17b0*/  IADD3.X R11, PT, PT, RZ, RZ, R11, P2, P1 ;  /* 0x000000ffff0b7210 */ /* 0x000fe200017e240b */
[----:B------:R-:W-:-:S04]  /*17c0*/  IMAD.WIDE.U32 R2, R5, R10, R2 ;  /* 0x0000000a05027225 */ /* 0x000fc800078e0002 */
[C---:B------:R-:W-:Y:S02]  /*17d0*/  IMAD R5, R11.reuse, R10, RZ ;  /* 0x0000000a0b057224 */ /* 0x040fe400078e02ff */
[----:B------:R-:W-:-:S04]  /*17e0*/  IMAD.HI.U32 R2, P0, R11, R7, R2 ;  /* 0x000000070b027227 */ /* 0x000fc80007800002 */
[----:B------:R-:W-:Y:S01]  /*17f0*/  IMAD.HI.U32 R4, R11, R10, RZ ;  /* 0x0000000a0b047227 */ /* 0x000fe200078e00ff */
[----:B------:R-:W-:-:S04]  /*1800*/  IADD3 R5, P1, PT, R5, R2, RZ ;  /* 0x0000000205057210 */ /* 0x000fc80007f3e0ff */
[----:B------:R-:W-:Y:S01]  /*1810*/  IADD3.X R4, PT, PT, R4, RZ, RZ, P0, !PT ;  /* 0x000000ff04047210 */ /* 0x000fe200007fe4ff */
[----:B------:R-:W-:-:S04]  /*1820*/  IMAD.WIDE.U32 R2, R5, R18, RZ ;  /* 0x0000001205027225 */ /* 0x000fc800078e00ff */
[----:B------:R-:W-:Y:S01]  /*1830*/  IMAD.X R11, RZ, RZ, R4, P1 ;  /* 0x000000ffff0b7224 */ /* 0x000fe200008e0604 */
[----:B------:R-:W-:Y:S01]  /*1840*/  IADD3 R7, P1, PT, -R2, R7, RZ ;  /* 0x0000000702077210 */ /* 0x000fe20007f3e1ff */
[C---:B------:R-:W-:Y:S01]  /*1850*/  IMAD R3, R5.reuse, R19, R3 ;  /* 0x0000001305037224 */ /* 0x040fe200078e0203 */
[----:B------:R-:W-:Y:S02]  /*1860*/  IADD3 R2, P2, PT, R5, 0x1, RZ ;  /* 0x0000000105027810 */ /* 0x000fe40007f5e0ff */
[-C--:B------:R-:W-:Y:S01]  /*1870*/  ISETP.GE.U32.AND P0, PT, R7, R18.reuse, PT ;  /* 0x000000120700720c */ /* 0x080fe20003f06070 */
[----:B------:R-:W-:Y:S01]  /*1880*/  IMAD R3, R11, R18, R3 ;  /* 0x000000120b037224 */ /* 0x000fe200078e0203 */
[----:B------:R-:W-:-:S04]  /*1890*/  IADD3.X R4, PT, PT, RZ, R11, RZ, P2, !PT ;  /* 0x0000000bff047210 */ /* 0x000fc800017fe4ff */
[----:B------:R-:W-:Y:S02]  /*18a0*/  IADD3.X R12, PT, PT, ~R3, R10, RZ, P1, !PT ;  /* 0x0000000a030c7210 */ /* 0x000fe40000ffe5ff */
[----:B------:R-:W-:Y:S02]  /*18b0*/  IADD3 R3, P1, PT, -R18, R7, RZ ;  /* 0x0000000712037210 */ /* 0x000fe40007f3e1ff */
[----:B------:R-:W-:-:S03]  /*18c0*/  ISETP.GE.U32.AND.EX P0, PT, R12, R19, PT, P0 ;  /* 0x000000130c00720c */ /* 0x000fc60003f06100 */
[----:B------:R-:W-:Y:S01]  /*18d0*/  IMAD.X R10, R12, 0x1, ~R19, P1 ;  /* 0x000000010c0a7824 */ /* 0x000fe200008e0e13 */
[----:B------:R-:W-:Y:S02]  /*18e0*/  SEL R5, R2, R5, P0 ;  /* 0x0000000502057207 */ /* 0x000fe40000000000 */
[----:B------:R-:W-:Y:S01]  /*18f0*/  SEL R3, R3, R7, P0 ;  /* 0x0000000703037207 */ /* 0x000fe20000000000 */
[----:B------:R-:W-:Y:S01]  /*1900*/  HFMA2 R7, -RZ, RZ, 0, 0 ;  /* 0x00000000ff077431 */ /* 0x000fe200000001ff */
[----:B------:R-:W-:Y:S02]  /*1910*/  SEL R4, R4, R11, P0 ;  /* 0x0000000b04047207 */ /* 0x000fe40000000000 */
[----:B------:R-:W-:Y:S02]  /*1920*/  IADD3 R2, P2, PT, R5, 0x1, RZ ;  /* 0x0000000105027810 */ /* 0x000fe40007f5e0ff */
[----:B------:R-:W-:Y:S02]  /*1930*/  SEL R10, R10, R12, P0 ;  /* 0x0000000c0a0a7207 */ /* 0x000fe40000000000 */
[----:B------:R-:W-:Y:S01]  /*1940*/  ISETP.GE.U32.AND P0, PT, R3, R18, PT ;  /* 0x000000120300720c */ /* 0x000fe20003f06070 */
[----:B------:R-:W-:Y:S01]  /*1950*/  IMAD.X R3, RZ, RZ, R4, P2 ;  /* 0x000000ffff037224 */ /* 0x000fe200010e0604 */
[----:B------:R-:W-:-:S02]  /*1960*/  ISETP.NE.U32.AND P1, PT, R18, RZ, PT ;  /* 0x000000ff1200720c */ /* 0x000fc40003f25070 */
[----:B------:R-:W-:Y:S02]  /*1970*/  ISETP.GE.U32.AND.EX P0, PT, R10, R19, PT, P0 ;  /* 0x000000130a00720c */ /* 0x000fe40003f06100 */
[----:B------:R-:W-:Y:S02]  /*1980*/  ISETP.NE.AND.EX P1, PT, R19, RZ, PT, P1 ;  /* 0x000000ff1300720c */ /* 0x000fe40003f25310 */
[----:B------:R-:W-:Y:S02]  /*1990*/  SEL R2, R2, R5, P0 ;  /* 0x0000000502027207 */ /* 0x000fe40000000000 */
[----:B------:R-:W-:Y:S02]  /*19a0*/  SEL R3, R3, R4, P0 ;  /* 0x0000000403037207 */ /* 0x000fe40000000000 */
[----:B------:R-:W-:Y:S02]  /*19b0*/  SEL R2, R2, 0xffffffff, P1 ;  /* 0xffffffff02027807 */ /* 0x000fe40000800000 */
[----:B------:R-:W-:Y:S01]  /*19c0*/  SEL R3, R3, 0xffffffff, P1 ;  /* 0xffffffff03037807 */ /* 0x000fe20000800000 */
[----:B------:R-:W-:Y:S06]  /*19d0*/  RET.REL.NODEC R6 `(_Z19simpson_integrationPiPfS0_S0_S0_S_S0_) ;  /* 0xffffffe406887950 */ /* 0x000fec0003c3ffff */
.L_x_17:
[----:B------:R-:W-:-:S00]  /*19e0*/  BRA `(.L_x_17) ;  /* 0xfffffffc00fc7947 */ /* 0x000fc0000383ffff */
[----:B------:R-:W-:-:S00]  /*19f0*/  NOP ;  /* 0x0000000000007918 */ /* 0x000fc00000000000 */
        /* <DEDUP_REMOVED lines=8> */
.L_x_18:


//--------------------- .nv.global.init           --------------------------
	.section	.nv.global.init,"aw",@progbits
.nv.global.init:
	.type		$str$1,@object
	.size		$str$1,($str - $str$1)
$str$1:
        /*0000*/ 	.byte	0x2f, 0x74, 0x6d, 0x70, 0x2f, 0x73, 0x61, 0x73, 0x73, 0x5f, 0x63, 0x75, 0x5f, 0x68, 0x6c, 0x63
        /*0010*/ 	.byte	0x62, 0x64, 0x6f, 0x6a, 0x71, 0x2f, 0x6b, 0x2e, 0x63, 0x75, 0x00
	.type		$str,@object
	.size		$str,($str$2 - $str)
$str:
        /*001b*/ 	.byte	0x62, 0x6c, 0x6f, 0x63, 0x6b, 0x44, 0x69, 0x6d, 0x2e, 0x78, 0x20, 0x2a, 0x20, 0x67, 0x72, 0x69
        /*002b*/ 	.byte	0x64, 0x44, 0x69, 0x6d, 0x2e, 0x78, 0x20, 0x3d, 0x3d, 0x20, 0x73, 0x69, 0x7a, 0x65, 0x00
	.type		$str$2,@object
	.size		$str$2,(__unnamed_1 - $str$2)
$str$2:
        /*003a*/ 	.byte	0x62, 0x6c, 0x6f, 0x63, 0x6b, 0x44, 0x69, 0x6d, 0x2e, 0x78, 0x20, 0x3d, 0x3d, 0x20, 0x54, 0x48
        /*004a*/ 	.byte	0x52, 0x45, 0x41, 0x44, 0x53, 0x5f, 0x50, 0x45, 0x52, 0x5f, 0x42, 0x4c, 0x4f, 0x43, 0x4b, 0x00
	.type		__unnamed_1,@object
	.size		__unnamed_1,(.L_0 - __unnamed_1)
__unnamed_1:
        /*005a*/ 	.byte	0x76, 0x6f, 0x69, 0x64, 0x20, 0x73, 0x69, 0x6d, 0x70, 0x73, 0x6f, 0x6e, 0x5f, 0x69, 0x6e, 0x74
        /*006a*/ 	.byte	0x65, 0x67, 0x72, 0x61, 0x74, 0x69, 0x6f, 0x6e, 0x28, 0x69, 0x6e, 0x74, 0x20, 0x2a, 0x2c, 0x20
        /*007a*/ 	.byte	0x66, 0x6c, 0x6f, 0x61, 0x74, 0x20, 0x2a, 0x2c, 0x20, 0x66, 0x6c, 0x6f, 0x61, 0x74, 0x20, 0x2a
        /*008a*/ 	.byte	0x2c, 0x20, 0x66, 0x6c, 0x6f, 0x61, 0x74, 0x20, 0x2a, 0x2c, 0x20, 0x66, 0x6c, 0x6f, 0x61, 0x74
        /*009a*/ 	.byte	0x20, 0x2a, 0x2c, 0x20, 0x69, 0x6e, 0x74, 0x20, 0x2a, 0x2c, 0x20, 0x66, 0x6c, 0x6f, 0x61, 0x74
        /*00aa*/ 	.byte	0x20, 0x2a, 0x29, 0x00
.L_0:


//--------------------- .nv.shared._Z19simpson_integrationPiPfS0_S0_S0_S_S0_ --------------------------
	.section	.nv.shared._Z19simpson_integrationPiPfS0_S0_S0_S_S0_,"aw",@nobits
	.sectionflags	@""
	.align	4
.nv.shared._Z19simpson_integrationPiPfS0_S0_S0_S_S0_:
	.zero		1996


//--------------------- .nv.shared.reserved.0     --------------------------
	.section	.nv.shared.reserved.0,"aw",@nobits
	.weak		__nv_reservedSMEM_offset_0_alias
	.size		__nv_reservedSMEM_offset_0_alias, 0, 64
	.other		__nv_reservedSMEM_offset_0_alias,@"STO_CUDA_RESERVED_SHARED STV_DEFAULT"
__nv_reservedSMEM_offset_0_alias:
	.zero		0
	.zero		64


//--------------------- .nv.constant0._Z19simpson_integrationPiPfS0_S0_S0_S_S0_ --------------------------
	.section	.nv.constant0._Z19simpson_integrationPiPfS0_S0_S0_S_S0_,"a",@progbits
	.sectionflags	@""
	.align	4
.nv.constant0._Z19simpson_integrationPiPfS0_S0_S0_S_S0_:
	.zero		952


//--------------------- SYMBOLS --------------------------

	.type		.nv.reservedSmem.offset0,@object
	.size		.nv.reservedSmem.offset0,0x4
	.type		.nv.reservedSmem.cap,@object
	.size		.nv.reservedSmem.cap,0x4
	.type		__assertfail,@function
